def gluon_wgmma(
    a_ptr,
    b_ptr,
    c_ptr,
    M,
    N,
    K,
    stride_am,
    stride_bk,
    stride_cm,
    BLOCK_M: gl.constexpr,
    BLOCK_N: gl.constexpr,
    BLOCK_K: gl.constexpr,
    DTYPE: gl.constexpr,
    A_LAYOUT: gl.constexpr,
    B_LAYOUT: gl.constexpr,
    C_LAYOUT: gl.constexpr,
    B_SHAPE: gl.constexpr,
    TRANS_B: gl.constexpr,
    NUM_BUFFERS: gl.constexpr,
    NUM_WARPS: gl.constexpr,
):
    a_desc = tma.make_tensor_descriptor(
        a_ptr, [M, K], [stride_am, 1], [BLOCK_M, BLOCK_K], A_LAYOUT
    )
    b_desc = tma.make_tensor_descriptor(
        b_ptr,
        [N, K] if TRANS_B else [K, N],
        [stride_bk, 1],
        B_SHAPE,
        B_LAYOUT,
    )
    c_desc = tma.make_tensor_descriptor(
        c_ptr, [M, N], [stride_cm, 1], [BLOCK_M, BLOCK_N], C_LAYOUT
    )

    a_bufs = gl.allocate_shared_memory(
        DTYPE, [NUM_BUFFERS, BLOCK_M, BLOCK_K], A_LAYOUT
    )
    b_bufs = gl.allocate_shared_memory(DTYPE, [NUM_BUFFERS] + B_SHAPE, B_LAYOUT)

    pid_m = gl.program_id(0)
    pid_n = gl.program_id(1)
    off_m = pid_m * BLOCK_M
    off_n = pid_n * BLOCK_N

    mma_layout: gl.constexpr = pick_wgmma_layout(DTYPE, BLOCK_M, BLOCK_N, NUM_WARPS)
    acc = warpgroup_mma_init(
        gl.zeros((BLOCK_M, BLOCK_N), dtype=gl.float32, layout=mma_layout)
    )

    bars = gl.allocate_shared_memory(
        gl.int64, [NUM_BUFFERS, 1], mbarrier.MBarrierLayout()
    )
    for i in gl.static_range(NUM_BUFFERS):
        mbarrier.init(bars.index(i), count=1)
    idx = 0
    phase = 0

    for k in range(0, K, BLOCK_K):
        a = a_bufs.index(idx)
        b = b_bufs.index(idx)
        bar = bars.index(idx)
        mbarrier.expect(bar, a_desc.block_type.nbytes + b_desc.block_type.nbytes)
        tma.async_copy_global_to_shared(a_desc, [off_m, k], bar, a)
        tma.async_copy_global_to_shared(
            b_desc, [off_n, k] if TRANS_B else [k, off_n], bar, b
        )
        mbarrier.wait(bar, phase=phase)

        if TRANS_B:
            b = b.permute((1, 0))
        acc = warpgroup_mma_wait(num_outstanding=0, deps=(acc,))
        acc = warpgroup_mma(a, b, acc, is_async=True)

        idx += 1
        if idx == NUM_BUFFERS:
            idx = 0
            phase ^= 1

    acc = warpgroup_mma_wait(num_outstanding=0, deps=(acc,))
    for i in gl.static_range(NUM_BUFFERS):
        mbarrier.invalidate(bars.index(i))

    c_smem = gl.allocate_shared_memory(DTYPE, [BLOCK_M, BLOCK_N], C_LAYOUT)
    c_smem.store(acc.to(DTYPE))
    fence_async_shared()
    tma.async_copy_shared_to_global(c_desc, [off_m, off_n], c_smem)
    tma.store_wait(pendings=0)

# config = {"BLOCK_K": 64, "BLOCK_M": 64, "BLOCK_N": 128, "arch": "sm_90", "dtype": "bf16", "num_buffers": 2, "num_warps": 8, "trans_b": 0}
# arch = sm_90


// ===== COMPILED SASS (sm_90a) =====

	.target	sm_90a

	.elftype	@"ET_EXEC"


//--------------------- .note.nv.tkinfo           --------------------------
	.section	.note.nv.tkinfo,"",@"SHT_NOTE"
	.sectionflags	@"SHF_NOTE_NV_TKINFO"
	.tkinfo
        /*0018*/ 	.word	0x00000002
        /*0030*/ 	.string	""
        /*0030*/ 	.string	"ptxas"
        /*0030*/ 	.string	"Cuda compilation tools, release 13.0, V13.0.88"
        /*0030*/ 	.string	"Build cuda_13.0.r13.0/compiler.36424714_0"
        /*0030*/ 	.string	"-v  -suppress-debug-info  -lineinfo  -arch sm_90a "



//--------------------- .note.nv.cuinfo           --------------------------
	.section	.note.nv.cuinfo,"",@"SHT_NOTE"
	.sectionflags	@"SHF_NOTE_NV_CUINFO"
        /*0018*/ 	.short	0x0002
        /*001a*/ 	.short	0x005a
        /*001c*/ 	.short	0x0082
	.zero		2


//--------------------- .nv.info                  --------------------------
	.section	.nv.info,"",@"SHT_CUDA_INFO"
	.align	4


	//----- nvinfo : EIATTR_REGCOUNT
	.align		4
        /*0000*/ 	.byte	0x04, 0x2f
        /*0002*/ 	.short	(.L_1 - .L_0)
	.align		4
.L_0:
        /*0004*/ 	.word	index@(gluon_wgmma)
        /*0008*/ 	.word	0x0000003a


	//----- nvinfo : EIATTR_FRAME_SIZE
	.align		4
.L_1:
        /*000c*/ 	.byte	0x04, 0x11
        /*000e*/ 	.short	(.L_3 - .L_2)
	.align		4
.L_2:
        /*0010*/ 	.word	index@(gluon_wgmma)
        /*0014*/ 	.word	0x00000000


	//----- nvinfo : EIATTR_MIN_STACK_SIZE
	.align		4
.L_3:
        /*0018*/ 	.byte	0x04, 0x12
        /*001a*/ 	.short	(.L_5 - .L_4)
	.align		4
.L_4:
        /*001c*/ 	.word	index@(gluon_wgmma)
        /*0020*/ 	.word	0x00000000
.L_5:


//--------------------- .nv.compat                --------------------------
	.section	.nv.compat,"",@"SHT_CUDA_COMPAT_INFO"
	.align	4
        /*0000*/ 	.byte	0x02, 0x09, 0x01, 0x00, 0x02, 0x02, 0x04, 0x00, 0x02, 0x05, 0x05, 0x00, 0x03, 0x07, 0x01, 0x01
        /*0010*/ 	.byte	0x02, 0x03, 0x03, 0x00, 0x02, 0x06, 0x01, 0x00, 0x04, 0x0b, 0x08, 0x00, 0x00, 0x00, 0x00, 0x00
        /*0020*/ 	.byte	0x00, 0x00, 0x00, 0x00


//--------------------- .nv.info.gluon_wgmma      --------------------------
	.section	.nv.info.gluon_wgmma,"",@"SHT_CUDA_INFO"
	.sectionflags	@""
	.align	4


	//----- nvinfo : EIATTR_CUDA_API_VERSION
	.align		4
        /*0000*/ 	.byte	0x04, 0x37
        /*0002*/ 	.short	(.L_7 - .L_6)
.L_6:
        /*0004*/ 	.word	0x00000082


	//----- nvinfo : EIATTR_KPARAM_INFO
	.align		4
.L_7:
        /*0008*/ 	.byte	0x04, 0x17
        /*000a*/ 	.short	(.L_9 - .L_8)
.L_8:
        /*000c*/ 	.word	0x00000000
        /*0010*/ 	.short	0x000a
        /*0012*/ 	.short	0x0048
        /*0014*/ 	.byte	0x00, 0xf4, 0x21, 0x00


	//----- nvinfo : EIATTR_KPARAM_INFO
	.align		4
.L_9:
        /*0018*/ 	.byte	0x04, 0x17
        /*001a*/ 	.short	(.L_11 - .L_10)
.L_10:
        /*001c*/ 	.word	0x00000000
        /*0020*/ 	.short	0x0009
        /*0022*/ 	.short	0x0040
        /*0024*/ 	.byte	0x00, 0xf4, 0x21, 0x00


	//----- nvinfo : EIATTR_KPARAM_INFO
	.align		4
.L_11:
        /*0028*/ 	.byte	0x04, 0x17
        /*002a*/ 	.short	(.L_13 - .L_12)
.L_12:
        /*002c*/ 	.word	0x00000000
        /*0030*/ 	.short	0x0008
        /*0032*/ 	.short	0x0038
        /*0034*/ 	.byte	0x00, 0xf0, 0x21, 0x00


	//----- nvinfo : EIATTR_KPARAM_INFO
	.align		4
.L_13:
        /*0038*/ 	.byte	0x04, 0x17
        /*003a*/ 	.short	(.L_15 - .L_14)
.L_14:
        /*003c*/ 	.word	0x00000000
        /*0040*/ 	.short	0x0007
        /*0042*/ 	.short	0x0030
        /*0044*/ 	.byte	0x00, 0xf0, 0x21, 0x00


	//----- nvinfo : EIATTR_KPARAM_INFO
	.align		4
.L_15:
        /*0048*/ 	.byte	0x04, 0x17
        /*004a*/ 	.short	(.L_17 - .L_16)
.L_16:
        /*004c*/ 	.word	0x00000000
        /*0050*/ 	.short	0x0006
        /*0052*/ 	.short	0x0028
        /*0054*/ 	.byte	0x00, 0xf0, 0x21, 0x00


	//----- nvinfo : EIATTR_KPARAM_INFO
	.align		4
.L_17:
        /*0058*/ 	.byte	0x04, 0x17
        /*005a*/ 	.short	(.L_19 - .L_18)
.L_18:
        /*005c*/ 	.word	0x00000000
        /*0060*/ 	.short	0x0005
        /*0062*/ 	.short	0x0020
        /*0064*/ 	.byte	0x00, 0xf0, 0x11, 0x00


	//----- nvinfo : EIATTR_KPARAM_INFO
	.align		4
.L_19:
        /*0068*/ 	.byte	0x04, 0x17
        /*006a*/ 	.short	(.L_21 - .L_20)
.L_20:
        /*006c*/ 	.word	0x00000000
        /*0070*/ 	.short	0x0004
        /*0072*/ 	.short	0x001c
        /*0074*/ 	.byte	0x00, 0xf0, 0x11, 0x00


	//----- nvinfo : EIATTR_KPARAM_INFO
	.align		4
.L_21:
        /*0078*/ 	.byte	0x04, 0x17
        /*007a*/ 	.short	(.L_23 - .L_22)
.L_22:
        /*007c*/ 	.word	0x00000000
        /*0080*/ 	.short	0x0003
        /*0082*/ 	.short	0x0018
        /*0084*/ 	.byte	0x00, 0xf0, 0x11, 0x00


	//----- nvinfo : EIATTR_KPARAM_INFO
	.align		4
.L_23:
        /*0088*/ 	.byte	0x04, 0x17
        /*008a*/ 	.short	(.L_25 - .L_24)
.L_24:
        /*008c*/ 	.word	0x00000000
        /*0090*/ 	.short	0x0002
        /*0092*/ 	.short	0x0010
        /*0094*/ 	.byte	0x00, 0xf4, 0x21, 0x00


	//----- nvinfo : EIATTR_KPARAM_INFO
	.align		4
.L_25:
        /*0098*/ 	.byte	0x04, 0x17
        /*009a*/ 	.short	(.L_27 - .L_26)
.L_26:
        /*009c*/ 	.word	0x00000000
        /*00a0*/ 	.short	0x0001
        /*00a2*/ 	.short	0x0008
        /*00a4*/ 	.byte	0x00, 0xf4, 0x21, 0x00


	//----- nvinfo : EIATTR_KPARAM_INFO
	.align		4
.L_27:
        /*00a8*/ 	.byte	0x04, 0x17
        /*00aa*/ 	.short	(.L_29 - .L_28)
.L_28:
        /*00ac*/ 	.word	0x00000000
        /*00b0*/ 	.short	0x0000
        /*00b2*/ 	.short	0x0000
        /*00b4*/ 	.byte	0x00, 0xf4, 0x21, 0x00


	//----- nvinfo : EIATTR_SPARSE_MMA_MASK
	.align		4
.L_29:
        /*00b8*/ 	.byte	0x03, 0x50
        /*00ba*/ 	.short	0x0000


	//----- nvinfo : EIATTR_MAXREG_COUNT
	.align		4
        /*00bc*/ 	.byte	0x03, 0x1b
        /*00be*/ 	.short	0x00ff


	//----- nvinfo : EIATTR_NUM_BARRIERS
	.align		4
        /*00c0*/ 	.byte	0x02, 0x4c
        /*00c2*/ 	.byte	0x01
	.zero		1


	//----- nvinfo : EIATTR_MERCURY_ISA_VERSION
	.align		4
        /*00c4*/ 	.byte	0x03, 0x5f
        /*00c6*/ 	.short	0x0101


	//----- nvinfo : EIATTR_INT_WARP_WIDE_INSTR_OFFSETS
	.align		4
        /*00c8*/ 	.byte	0x04, 0x31
        /*00ca*/ 	.short	(.L_31 - .L_30)


	//   ....[0]....
.L_30:
        /*00cc*/ 	.word	0x00001300


	//   ....[1]....
        /*00d0*/ 	.word	0x00001320


	//   ....[2]....
        /*00d4*/ 	.word	0x000013d0


	//   ....[3]....
        /*00d8*/ 	.word	0x000016c0


	//   ....[4]....
        /*00dc*/ 	.word	0x000016d0


	//   ....[5]....
        /*00e0*/ 	.word	0x00001700


	//   ....[6]....
        /*00e4*/ 	.word	0x00001770


	//   ....[7]....
        /*00e8*/ 	.word	0x00001d10


	//   ....[8]....
        /*00ec*/ 	.word	0x00001d20


	//----- nvinfo : EIATTR_COOP_GROUP_MASK_REGIDS
	.align		4
.L_31:
        /*00f0*/ 	.byte	0x04, 0x29
        /*00f2*/ 	.short	(.L_33 - .L_32)


	//   ....[0]....
.L_32:
        /*00f4*/ 	.word	0xffffffff


	//   ....[1]....
        /*00f8*/ 	.word	0xffffffff


	//   ....[2]....
        /*00fc*/ 	.word	0xffffffff


	//----- nvinfo : EIATTR_COOP_GROUP_INSTR_OFFSETS
	.align		4
.L_33:
        /*0100*/ 	.byte	0x04, 0x28
        /*0102*/ 	.short	(.L_35 - .L_34)


	//   ....[0]....
.L_34:
        /*0104*/ 	.word	0x00000150


	//   ....[1]....
        /*0108*/ 	.word	0x00000720


	//   ....[2]....
        /*010c*/ 	.word	0x00000cd0


	//----- nvinfo : EIATTR_MBARRIER_INSTR_OFFSETS
	.align		4
.L_35:
        /*0110*/ 	.byte	0x04, 0x39
        /*0112*/ 	.short	(.L_37 - .L_36)


	//   ....[0]....
.L_36:
        /*0114*/ 	.word	0x00001470
        /*0118*/ 	.word	0x000000ff
        /*011c*/ 	.word	0x0000c000
        /*0120*/ 	.short	0x0100
        /*0122*/ 	.byte	0x07
	.zero		1


	//   ....[1]....
        /*0124*/ 	.word	0x000014b0
        /*0128*/ 	.word	0x000000ff
        /*012c*/ 	.word	0x0000c008
        /*0130*/ 	.short	0x0100
        /*0132*/ 	.byte	0x07
	.zero		1


	//   ....[2]....
        /*0134*/ 	.word	0x00001800
        /*0138*/ 	.word	0x000000ff
        /*013c*/ 	.word	0x0000c000
        /*0140*/ 	.short	0x010a
        /*0142*/ 	.byte	0x05
	.zero		1


	//   ....[3]....
        /*0144*/ 	.word	0x00001b80
        /*0148*/ 	.word	0x000000ff
        /*014c*/ 	.word	0x0000c000
        /*0150*/ 	.short	0x0108
        /*0152*/ 	.byte	0x07
	.zero		1


	//   ....[4]....
        /*0154*/ 	.word	0x00001ca0
        /*0158*/ 	.word	0x000000ff
        /*015c*/ 	.word	0x0000c008
        /*0160*/ 	.short	0x0108
        /*0162*/ 	.byte	0x07
	.zero		1


	//   ....[5]....
        /*0164*/ 	.word	0x00001dd0
        /*0168*/ 	.word	0x000000ff
        /*016c*/ 	.word	0x0000c000
        /*0170*/ 	.short	0x010a
        /*0172*/ 	.byte	0x05
	.zero		1


	//----- nvinfo : EIATTR_NUM_MBARRIERS
	.align		4
.L_37:
        /*0174*/ 	.byte	0x03, 0x38
        /*0176*/ 	.short	0x0002


	//----- nvinfo : EIATTR_EXIT_INSTR_OFFSETS
	.align		4
        /*0178*/ 	.byte	0x04, 0x1c
        /*017a*/ 	.short	(.L_39 - .L_38)


	//   ....[0]....
.L_38:
        /*017c*/ 	.word	0x00001dc0


	//----- nvinfo : EIATTR_REQNTID
	.align		4
.L_39:
        /*0180*/ 	.byte	0x04, 0x10
        /*0182*/ 	.short	(.L_41 - .L_40)
.L_40:
        /*0184*/ 	.word	0x00000100
        /*0188*/ 	.word	0x00000001
        /*018c*/ 	.word	0x00000001


	//----- nvinfo : EIATTR_CRS_STACK_SIZE
	.align		4
.L_41:
        /*0190*/ 	.byte	0x04, 0x1e
        /*0192*/ 	.short	(.L_43 - .L_42)
.L_42:
        /*0194*/ 	.word	0x00000000


	//----- nvinfo : EIATTR_CBANK_PARAM_SIZE
	.align		4
.L_43:
        /*0198*/ 	.byte	0x03, 0x19
        /*019a*/ 	.short	0x0050


	//----- nvinfo : EIATTR_PARAM_CBANK
	.align		4
        /*019c*/ 	.byte	0x04, 0x0a
        /*019e*/ 	.short	(.L_45 - .L_44)
	.align		4
.L_44:
        /*01a0*/ 	.word	index@(.nv.constant0.gluon_wgmma)
        /*01a4*/ 	.short	0x0210
        /*01a6*/ 	.short	0x0050


	//----- nvinfo : EIATTR_SW_WAR
	.align		4
.L_45:
        /*01a8*/ 	.byte	0x04, 0x36
        /*01aa*/ 	.short	(.L_47 - .L_46)
.L_46:
        /*01ac*/ 	.word	0x00000008
.L_47:


//--------------------- .nv.callgraph             --------------------------
	.section	.nv.callgraph,"",@"SHT_CUDA_CALLGRAPH"
	.align	4
	.sectionentsize	8
	.align		4
        /*0000*/ 	.word	0x00000000
	.align		4
        /*0004*/ 	.word	0xffffffff
	.align		4
        /*0008*/ 	.word	0x00000000
	.align		4
        /*000c*/ 	.word	0xfffffffe
	.align		4
        /*0010*/ 	.word	0x00000000
	.align		4
        /*0014*/ 	.word	0xfffffffd
	.align		4
        /*0018*/ 	.word	0x00000000
	.align		4
        /*001c*/ 	.word	0xfffffffc


//--------------------- .text.gluon_wgmma         --------------------------
	.section	.text.gluon_wgmma,"ax",@progbits
	.align	128
        .global         gluon_wgmma
        .type           gluon_wgmma,@function
        .size           gluon_wgmma,(.L_x_52 - gluon_wgmma)
        .other          gluon_wgmma,@"STO_CUDA_ENTRY STV_DEFAULT"
gluon_wgmma:
.text.gluon_wgmma:
[----:B------:R-:W-:Y:S01]  /*0000*/  LDC R1, c[0x0][0x28] ;  /* 0x00000a00ff017b82 */ /* 0x000fe20000000800 */
[----:B------:R-:W1:Y:S07]  /*0010*/  S2R R0, SR_TID.X ;  /* 0x0000000000007919 */ /* 0x000e6e0000002100 */
[----:B------:R-:W2:Y:S01]  /*0020*/  S2UR UR4, SR_CgaCtaId ;  /* 0x00000000000479c3 */ /* 0x000ea20000008800 */
[----:B------:R-:W-:Y:S01]  /*0030*/  UMOV UR7, 0x400 ;  /* 0x0000040000077882 */ /* 0x000fe20000000000 */
[----:B------:R-:W-:Y:S01]  /*0040*/  ULDC UR6, c[0x0][0xc] ;  /* 0x0000030000067ab9 */ /* 0x000fe20000000800 */
[----:B------:R-:W-:Y:S01]  /*0050*/  ULDC.64 UR20, c[0x0][0x250] ;  /* 0x0000940000147ab9 */ /* 0x000fe20000000a00 */
[----:B------:R-:W-:Y:S04]  /*0060*/  BSSY B0, `(.L_x_0) ;  /* 0x000001e000007945 */ /* 0x000fe80003800000 */
[----:B------:R-:W3:Y:S08]  /*0070*/  LDC R2, c[0x0][0x228] ;  /* 0x00008a00ff027b82 */ /* 0x000ef00000000800 */
[----:B------:R-:W4:Y:S08]  /*0080*/  LDC R10, c[0x0][0x230] ;  /* 0x00008c00ff0a7b82 */ /* 0x000f300000000800 */
[----:B------:R-:W-:Y:S01]  /*0090*/  S2UR UR28, SR_CTAID.Y ;  /* 0x00000000001c79c3 */ /* 0x000fe20000002600 */
[----:B--2---:R-:W-:-:S03]  /*00a0*/  ULEA UR7, UR4, UR7, 0x18 ;  /* 0x0000000704077291 */ /* 0x004fc6000f8ec03f */
[----:B------:R-:W-:Y:S01]  /*00b0*/  ULDC UR4, c[0x0][0x10] ;  /* 0x0000040000047ab9 */ /* 0x000fe20000000800 */
[----:B-1----:R-:W-:-:S03]  /*00c0*/  LOP3.LUT R6, R0, 0xff, RZ, 0xc0, !PT ;  /* 0x000000ff00067812 */ /* 0x002fc600078ec0ff */
[----:B------:R-:W1:Y:S01]  /*00d0*/  S2UR UR5, SR_CTAID.Z ;  /* 0x00000000000579c3 */ /* 0x000e620000002700 */
[----:B---3--:R-:W-:Y:S01]  /*00e0*/  VIADD R2, R2, 0xffffffff ;  /* 0xffffffff02027836 */ /* 0x008fe20000000000 */
[C---:B------:R-:W-:Y:S02]  /*00f0*/  ISETP.GE.U32.AND P0, PT, R6.reuse, 0x20, PT ;  /* 0x000000200600780c */ /* 0x040fe40003f06070 */
[C---:B------:R-:W-:Y:S02]  /*0100*/  ISETP.NE.U32.AND P2, PT, R6.reuse, RZ, PT ;  /* 0x000000ff0600720c */ /* 0x040fe40003f45070 */
[----:B------:R-:W-:Y:S02]  /*0110*/  LEA R14, R6, UR7, 0x2 ;  /* 0x00000007060e7c11 */ /* 0x000fe4000f8e10ff */
[----:B------:R-:W2:Y:S01]  /*0120*/  S2UR UR29, SR_CTAID.X ;  /* 0x00000000001d79c3 */ /* 0x000ea20000002500 */
[----:B----4-:R-:W-:-:S06]  /*0130*/  VIADD R11, R10, 0xffffffff ;  /* 0xffffffff0a0b7836 */ /* 0x010fcc0000000000 */
[----:B------:R3:W-:Y:S01]  /*0140*/  @!P0 STS [R14], RZ ;  /* 0x000000ff0e008388 */ /* 0x0007e20000000800 */
[----:B------:R-:W-:-:S03]  /*0150*/  NOP ;  /* 0x0000000000007918 */ /* 0x000fc60000000000 */
[----:B------:R3:W-:Y:S01]  /*0160*/  @!P2 STS [UR7+0x24], R2 ;  /* 0x00002402ff00a988 */ /* 0x0007e20008000807 */
[----:B-1----:R-:W-:-:S03]  /*0170*/  UIMAD UR4, UR5, UR4, UR28 ;  /* 0x00000004050472a4 */ /* 0x002fc6000f8e021c */
[----:B------:R3:W-:Y:S01]  /*0180*/  @!P2 STS [UR7+0x20], R11 ;  /* 0x0000200bff00a988 */ /* 0x0007e20008000807 */
[----:B--2---:R-:W-:-:S04]  /*0190*/  UIMAD UR4, UR4, UR6, UR29 ;  /* 0x00000006040472a4 */ /* 0x004fc8000f8e021d */
[----:B------:R-:W-:-:S04]  /*01a0*/  UIMAD UR4, UR4, 0x180, URZ ;  /* 0x00000180040478a4 */ /* 0x000fc8000f8e023f */
[----:B------:R-:W-:-:S04]  /*01b0*/  UIADD3 UR16, UP0, UR4, UR20, URZ ;  /* 0x0000001404107290 */ /* 0x000fc8000ff1e03f */
[----:B------:R-:W-:Y:S01]  /*01c0*/  ULEA.HI.X.SX32 UR17, UR4, UR21, 0x1, UP0 ;  /* 0x0000001504117291 */ /* 0x000fe200080f0e3f */
[----:B---3--:R-:W-:Y:S11]  /*01d0*/  @P2 BRA `(.L_x_1) ;  /* 0x0000000000182947 */ /* 0x008ff60003800000 */
[----:B------:R-:W1:Y:S01]  /*01e0*/  LDS R3, [UR7+0x8] ;  /* 0x00000807ff037984 */ /* 0x000e620008000800 */
[----:B------:R-:W2:Y:S01]  /*01f0*/  LDC.64 R8, c[0x0][0x210] ;  /* 0x00008400ff087b82 */ /* 0x000ea20000000a00 */
[----:B------:R-:W-:Y:S02]  /*0200*/  IMAD.MOV.U32 R4, RZ, RZ, 0x70 ;  /* 0x00000070ff047424 */ /* 0x000fe400078e00ff */
[----:B--2---:R2:W-:Y:S03]  /*0210*/  STS.64 [UR7], R8 ;  /* 0x00000008ff007988 */ /* 0x0045e60008000a07 */
[----:B-1----:R-:W-:-:S05]  /*0220*/  LOP3.LUT R3, R3, 0x10, R4, 0xd8, !PT ;  /* 0x0000001003037812 */ /* 0x002fca00078ed804 */
[----:B------:R2:W-:Y:S02]  /*0230*/  STS [UR7+0x8], R3 ;  /* 0x00000803ff007988 */ /* 0x0005e40008000807 */
.L_x_1:
[----:B------:R-:W-:Y:S05]  /*0240*/  BSYNC B0 ;  /* 0x0000000000007941 */ /* 0x000fea0003800000 */
.L_x_0:
[----:B------:R-:W-:Y:S04]  /*0250*/  BSSY B0, `(.L_x_2) ;  /* 0x000000a000007945 */ /* 0x000fe80003800000 */
[----:B------:R-:W-:Y:S05]  /*0260*/  @P2 BRA `(.L_x_3) ;  /* 0x0000000000202947 */ /* 0x000fea0003800000 */
[----:B--2---:R-:W1:Y:S01]  /*0270*/  LDS R3, [UR7+0x34] ;  /* 0x00003407ff037984 */ /* 0x004e620008000800 */
[----:B------:R-:W-:Y:S02]  /*0280*/  IMAD.MOV.U32 R4, RZ, RZ, 0x3f000000 ;  /* 0x3f000000ff047424 */ /* 0x000fe400078e00ff */
[----:B------:R-:W-:Y:S01]  /*0290*/  @!P2 IMAD.MOV.U32 R5, RZ, RZ, 0x3f ;  /* 0x0000003fff05a424 */ /* 0x000fe200078e00ff */
[----:B------:R-:W2:Y:S02]  /*02a0*/  @!P2 LDS R8, [UR7+0x38] ;  /* 0x00003807ff08a984 */ /* 0x000ea40008000800 */
[----:B-1----:R-:W-:Y:S02]  /*02b0*/  LOP3.LUT R3, R3, 0xff000000, R4, 0xb8, !PT ;  /* 0xff00000003037812 */ /* 0x002fe400078eb804 */
[----:B--2---:R-:W-:-:S03]  /*02c0*/  @!P2 LOP3.LUT R4, R8, 0xff, R5, 0xb8, !PT ;  /* 0x000000ff0804a812 */ /* 0x004fc600078eb805 */
[----:B------:R1:W-:Y:S04]  /*02d0*/  STS [UR7+0x34], R3 ;  /* 0x00003403ff007988 */ /* 0x0003e80008000807 */
[----:B------:R1:W-:Y:S02]  /*02e0*/  @!P2 STS [UR7+0x38], R4 ;  /* 0x00003804ff00a988 */ /* 0x0003e40008000807 */
.L_x_3:
[----:B------:R-:W-:Y:S05]  /*02f0*/  BSYNC B0 ;  /* 0x0000000000007941 */ /* 0x000fea0003800000 */
.L_x_2:
[----:B------:R-:W-:Y:S04]  /*0300*/  BSSY B0, `(.L_x_4) ;  /* 0x000000e000007945 */ /* 0x000fe80003800000 */
[----:B------:R-:W-:Y:S05]  /*0310*/  @P2 BRA `(.L_x_5) ;  /* 0x0000000000302947 */ /* 0x000fea0003800000 */
[----:B-1----:R-:W1:Y:S01]  /*0320*/  LDS R4, [UR7+0x34] ;  /* 0x00003407ff047984 */ /* 0x002e620008000800 */
[----:B------:R-:W3:Y:S03]  /*0330*/  LDC.64 R12, c[0x0][0x238] ;  /* 0x00008e00ff0c7b82 */ /* 0x000ee60000000a00 */
[----:B--2---:R-:W2:Y:S01]  /*0340*/  LDS R3, [UR7+0x1c] ;  /* 0x00001c07ff037984 */ /* 0x004ea20008000800 */
[C---:B---3--:R-:W-:Y:S01]  /*0350*/  SHF.L.U64.HI R8, R12.reuse, 0x1, R13 ;  /* 0x000000010c087819 */ /* 0x048fe2000001020d */
[----:B------:R-:W-:-:S03]  /*0360*/  IMAD.SHL.U32 R5, R12, 0x2, RZ ;  /* 0x000000020c057824 */ /* 0x000fc600078e00ff */
[--C-:B------:R-:W-:Y:S02]  /*0370*/  SHF.R.U32.HI R12, RZ, 0x4, R8.reuse ;  /* 0x00000004ff0c7819 */ /* 0x100fe40000011608 */
[----:B------:R-:W-:-:S05]  /*0380*/  SHF.R.U64 R5, R5, 0x4, R8 ;  /* 0x0000000405057819 */ /* 0x000fca0000001208 */
[----:B------:R3:W-:Y:S01]  /*0390*/  STS [UR7+0xc], R5 ;  /* 0x00000c05ff007988 */ /* 0x0007e20008000807 */
[----:B-1----:R-:W-:Y:S02]  /*03a0*/  LOP3.LUT R4, R4, 0x7, RZ, 0xb8, !PT ;  /* 0x0000000704047812 */ /* 0x002fe400078eb8ff */
[----:B--2---:R-:W-:-:S03]  /*03b0*/  LOP3.LUT R3, R3, 0xf, R12, 0xb8, !PT ;  /* 0x0000000f03037812 */ /* 0x004fc600078eb80c */
[----:B------:R3:W-:Y:S04]  /*03c0*/  STS [UR7+0x34], R4 ;  /* 0x00003404ff007988 */ /* 0x0007e80008000807 */
[----:B------:R3:W-:Y:S02]  /*03d0*/  STS [UR7+0x1c], R3 ;  /* 0x00001c03ff007988 */ /* 0x0007e40008000807 */
.L_x_5:
[----:B------:R-:W-:Y:S05]  /*03e0*/  BSYNC B0 ;  /* 0x0000000000007941 */ /* 0x000fea0003800000 */
.L_x_4:
[----:B------:R-:W-:Y:S04]  /*03f0*/  BSSY B1, `(.L_x_6) ;  /* 0x000001b000017945 */ /* 0x000fe80003800000 */
[----:B------:R-:W-:Y:S01]  /*0400*/  BSSY B0, `(.L_x_7) ;  /* 0x0000016000007945 */ /* 0x000fe20003800000 */
[----:B------:R-:W-:-:S03]  /*0410*/  IMAD.MOV.U32 R7, RZ, RZ, RZ ;  /* 0x000000ffff077224 */ /* 0x000fc600078e00ff */
[----:B------:R-:W-:Y:S05]  /*0420*/  @P2 BRA `(.L_x_8) ;  /* 0x0000000000202947 */ /* 0x000fea0003800000 */
[----:B-123--:R-:W1:Y:S02]  /*0430*/  LDS R3, [UR7+0x34] ;  /* 0x00003407ff037984 */ /* 0x00ee640008000800 */
[----:B-1----:R-:W-:-:S05]  /*0440*/  LOP3.LUT R3, R3, 0x38, RZ, 0xb8, !PT ;  /* 0x0000003803037812 */ /* 0x002fca00078eb8ff */
[----:B------:R1:W-:Y:S01]  /*0450*/  STS [UR7+0x34], R3 ;  /* 0x00003403ff007988 */ /* 0x0003e20008000807 */
[----:B------:R-:W-:Y:S05]  /*0460*/  @P2 BRA `(.L_x_9) ;  /* 0x0000000000202947 */ /* 0x000fea0003800000 */
[----:B-1----:R-:W1:Y:S01]  /*0470*/  LDS R3, [UR7+0x8] ;  /* 0x00000807ff037984 */ /* 0x002e620008000800 */
[----:B------:R-:W-:-:S05]  /*0480*/  IMAD.MOV.U32 R4, RZ, RZ, 0x780 ;  /* 0x00000780ff047424 */ /* 0x000fca00078e00ff */
[----:B-1----:R-:W-:-:S05]  /*0490*/  LOP3.LUT R3, R3, 0x500, R4, 0xd8, !PT ;  /* 0x0000050003037812 */ /* 0x002fca00078ed804 */
[----:B------:R4:W-:Y:S02]  /*04a0*/  STS [UR7+0x8], R3 ;  /* 0x00000803ff007988 */ /* 0x0009e40008000807 */
.L_x_8:
[----:B------:R-:W-:Y:S05]  /*04b0*/  @P2 BRA `(.L_x_10) ;  /* 0x0000000000282947 */ /* 0x000fea0003800000 */
[----:B-1234-:R-:W1:Y:S02]  /*04c0*/  LDS R3, [UR7+0x8] ;  /* 0x00000807ff037984 */ /* 0x01ee640008000800 */
[----:B-1----:R-:W-:-:S05]  /*04d0*/  LOP3.LUT R3, R3, 0x1800, RZ, 0xb8, !PT ;  /* 0x0000180003037812 */ /* 0x002fca00078eb8ff */
[----:B------:R2:W-:Y:S02]  /*04e0*/  STS [UR7+0x8], R3 ;  /* 0x00000803ff007988 */ /* 0x0005e40008000807 */
.L_x_9:
[----:B------:R-:W-:Y:S05]  /*04f0*/  @P2 BREAK B0 ;  /* 0x0000000000002942 */ /* 0x000fea0003800000 */
[----:B------:R-:W-:Y:S05]  /*0500*/  @P2 BRA `(.L_x_11) ;  /* 0x0000000000242947 */ /* 0x000fea0003800000 */
[----:B------:R-:W3:Y:S01]  /*0510*/  LDS R4, [UR7+0x8] ;  /* 0x00000807ff047984 */ /* 0x000ee20008000800 */
[----:B-12---:R-:W-:-:S05]  /*0520*/  IMAD.MOV.U32 R3, RZ, RZ, 0x6000 ;  /* 0x00006000ff037424 */ /* 0x006fca00078e00ff */
[----:B---3--:R-:W-:-:S04]  /*0530*/  LOP3.LUT R3, R4, 0x6000, R3, 0xd8, !PT ;  /* 0x0000600004037812 */ /* 0x008fc800078ed803 */
[----:B------:R-:W-:-:S05]  /*0540*/  LOP3.LUT R3, R3, 0x400000, RZ, 0xb8, !PT ;  /* 0x0040000003037812 */ /* 0x000fca00078eb8ff */
[----:B------:R5:W-:Y:S02]  /*0550*/  STS [UR7+0x8], R3 ;  /* 0x00000803ff007988 */ /* 0x000be40008000807 */
.L_x_10:
[----:B------:R-:W-:Y:S05]  /*0560*/  BSYNC B0 ;  /* 0x0000000000007941 */ /* 0x000fea0003800000 */
.L_x_7:
[----:B-12345:R-:W1:Y:S02]  /*0570*/  @!P2 LDS R3, [UR7+0x8] ;  /* 0x00000807ff03a984 */ /* 0x03ee640008000800 */
[----:B-1----:R-:W-:-:S05]  /*0580*/  @!P2 LOP3.LUT R3, R3, 0x8000, RZ, 0xb8, !PT ;  /* 0x000080000303a812 */ /* 0x002fca00078eb8ff */
[----:B------:R3:W-:Y:S02]  /*0590*/  @!P2 STS [UR7+0x8], R3 ;  /* 0x00000803ff00a988 */ /* 0x0007e40008000807 */
.L_x_11:
[----:B------:R-:W-:Y:S05]  /*05a0*/  BSYNC B1 ;  /* 0x0000000000017941 */ /* 0x000fea0003800000 */
.L_x_6:
[----:B------:R-:W-:Y:S05]  /*05b0*/  WARPSYNC.ALL ;  /* 0x0000000000007948 */ /* 0x000fea0003800000 */
[----:B-123--:R-:W1:Y:S02]  /*05c0*/  LDC R3, c[0x0][0x22c] ;  /* 0x00008b00ff037b82 */ /* 0x00ee640000000800 */
[----:B-1----:R-:W-:Y:S01]  /*05d0*/  VIADD R3, R3, 0xffffffff ;  /* 0xffffffff03037836 */ /* 0x002fe20000000000 */
[----:B------:R-:W-:Y:S06]  /*05e0*/  @P0 BRA `(.L_x_12) ;  /* 0x0000000000280947 */ /* 0x000fec0003800000 */
[----:B------:R-:W1:Y:S01]  /*05f0*/  S2R R4, SR_LANEID ;  /* 0x0000000000047919 */ /* 0x000e620000000000 */
[----:B------:R-:W-:Y:S05]  /*0600*/  WARPSYNC.ALL ;  /* 0x0000000000007948 */ /* 0x000fea0003800000 */
[----:B-1----:R-:W-:-:S05]  /*0610*/  IMAD.SHL.U32 R8, R4, 0x4, RZ ;  /* 0x0000000404087824 */ /* 0x002fca00078e00ff */
[----:B------:R-:W1:Y:S01]  /*0620*/  LDS R9, [R8+UR7] ;  /* 0x0000000708097984 */ /* 0x000e620008000800 */
[----:B------:R-:W-:-:S05]  /*0630*/  IADD3 R4, P1, R8, UR16, RZ ;  /* 0x0000001008047c10 */ /* 0x000fca000ff3e0ff */
[----:B------:R-:W-:-:S05]  /*0640*/  IMAD.X R5, RZ, RZ, UR17, P1 ;  /* 0x00000011ff057e24 */ /* 0x000fca00088e06ff */
[----:B-1----:R1:W2:Y:S01]  /*0650*/  ATOMG.E.EXCH.STRONG.GPU PT, RZ, [R4], R9 ;  /* 0x0000000904ff73a8 */ /* 0x0022a200041ee100 */
[----:B------:R-:W-:-:S04]  /*0660*/  DEPBAR {5,4,3,2,1,0} ;  /* 0x0000003f0000791a */ /* 0x000fc80000000000 */
[----:B------:R1:W-:Y:S01]  /*0670*/  UTMACCTL.IV [UR16] ;  /* 0x00000000100079b9 */ /* 0x0003e20008000000 */
[----:B------:R-:W-:Y:S01]  /*0680*/  NOP ;  /* 0x0000000000007918 */ /* 0x000fe20000000000 */
.L_x_12:
[----:B------:R-:W-:Y:S05]  /*0690*/  @P0 BRA `(.L_x_13) ;  /* 0x00000000000c0947 */ /* 0x000fea0003800000 */
[----:B------:R0:W-:Y:S01]  /*06a0*/  UTMACMDFLUSH ;  /* 0x00000000000079b7 */ /* 0x0001e20000000000 */
[----:B------:R-:W-:Y:S05]  /*06b0*/  @P0 BRA `(.L_x_13) ;  /* 0x0000000000040947 */ /* 0x000fea0003800000 */
[----:B------:R-:W-:-:S04]  /*06c0*/  DEPBAR.LE SB0, 0x0 ;  /* 0x000080000000791a */ /* 0x000fc80000000000 */
.L_x_13:
[----:B------:R-:W-:Y:S05]  /*06d0*/  WARPSYNC.ALL ;  /* 0x0000000000007948 */ /* 0x000fea0003800000 */
[----:B--2---:R-:W-:Y:S06]  /*06e0*/  BAR.SYNC.DEFER_BLOCKING 0x0 ;  /* 0x0000000000007b1d */ /* 0x004fec0000010000 */
[----:B------:R-:W-:Y:S02]  /*06f0*/  BSSY B1, `(.L_x_14) ;  /* 0x000000b000017945 */ /* 0x000fe40003800000 */
[----:B------:R-:W-:Y:S06]  /*0700*/  BAR.SYNC.DEFER_BLOCKING 0x0 ;  /* 0x0000000000007b1d */ /* 0x000fec0000010000 */
[----:B------:R2:W-:Y:S01]  /*0710*/  @!P0 STS [R14], RZ ;  /* 0x000000ff0e008388 */ /* 0x0005e20000000800 */
[----:B------:R-:W-:Y:S01]  /*0720*/  NOP ;  /* 0x0000000000007918 */ /* 0x000fe20000000000 */
[----:B------:R-:W-:Y:S05]  /*0730*/  @P2 BRA `(.L_x_15) ;  /* 0x0000000000182947 */ /* 0x000fea0003800000 */
[----:B-1----:R-:W1:Y:S01]  /*0740*/  LDS R4, [UR7+0x8] ;  /* 0x00000807ff047984 */ /* 0x002e620008000800 */
[----:B------:R-:W3:Y:S01]  /*0750*/  LDC.64 R8, c[0x0][0x218] ;  /* 0x00008600ff087b82 */ /* 0x000ee20000000a00 */
[----:B------:R-:W-:Y:S02]  /*0760*/  IMAD.MOV.U32 R5, RZ, RZ, 0x70 ;  /* 0x00000070ff057424 */ /* 0x000fe400078e00ff */
[----:B---3--:R3:W-:Y:S03]  /*0770*/  STS.64 [UR7], R8 ;  /* 0x00000008ff007988 */ /* 0x0087e60008000a07 */
[----:B-1----:R-:W-:-:S05]  /*0780*/  LOP3.LUT R4, R4, 0x10, R5, 0xd8, !PT ;  /* 0x0000001004047812 */ /* 0x002fca00078ed805 */
[----:B------:R3:W-:Y:S02]  /*0790*/  STS [UR7+0x8], R4 ;  /* 0x00000804ff007988 */ /* 0x0007e40008000807 */
.L_x_15:
[----:B-1----:R-:W-:Y:S05]  /*07a0*/  BSYNC B1 ;  /* 0x0000000000017941 */ /* 0x002fea0003800000 */
.L_x_14:
[----:B------:R-:W-:Y:S04]  /*07b0*/  BSSY B1, `(.L_x_16) ;  /* 0x000000a000017945 */ /* 0x000fe80003800000 */
[----:B------:R-:W-:Y:S05]  /*07c0*/  @P2 BRA `(.L_x_17) ;  /* 0x0000000000202947 */ /* 0x000fea0003800000 */
[----:B---3--:R-:W1:Y:S01]  /*07d0*/  LDS R4, [UR7+0x34] ;  /* 0x00003407ff047984 */ /* 0x008e620008000800 */
[----:B------:R-:W-:Y:S02]  /*07e0*/  IMAD.MOV.U32 R9, RZ, RZ, 0x3f000000 ;  /* 0x3f000000ff097424 */ /* 0x000fe400078e00ff */
[----:B------:R-:W-:Y:S01]  /*07f0*/  @!P2 IMAD.MOV.U32 R8, RZ, RZ, 0x3f ;  /* 0x0000003fff08a424 */ /* 0x000fe200078e00ff */
[----:B------:R-:W3:Y:S02]  /*0800*/  @!P2 LDS R5, [UR7+0x38] ;  /* 0x00003807ff05a984 */ /* 0x000ee40008000800 */
[----:B-1----:R-:W-:Y:S02]  /*0810*/  LOP3.LUT R4, R4, 0xff000000, R9, 0xb8, !PT ;  /* 0xff00000004047812 */ /* 0x002fe400078eb809 */
[----:B---3--:R-:W-:-:S03]  /*0820*/  @!P2 LOP3.LUT R5, R5, 0xff, R8, 0xb8, !PT ;  /* 0x000000ff0505a812 */ /* 0x008fc600078eb808 */
[----:B------:R1:W-:Y:S04]  /*0830*/  STS [UR7+0x34], R4 ;  /* 0x00003404ff007988 */ /* 0x0003e80008000807 */
[----:B------:R1:W-:Y:S02]  /*0840*/  @!P2 STS [UR7+0x38], R5 ;  /* 0x00003805ff00a988 */ /* 0x0003e40008000807 */
.L_x_17:
[----:B------:R-:W-:Y:S05]  /*0850*/  BSYNC B1 ;  /* 0x0000000000017941 */ /* 0x000fea0003800000 */
.L_x_16:
[----:B------:R-:W-:Y:S04]  /*0860*/  BSSY B1, `(.L_x_18) ;  /* 0x0000004000017945 */ /* 0x000fe80003800000 */
[----:B------:R-:W-:Y:S05]  /*0870*/  @P2 BRA `(.L_x_19) ;  /* 0x0000000000082947 */ /* 0x000fea0003800000 */
[----:B------:R4:W-:Y:S04]  /*0880*/  STS [UR7+0x24], R11 ;  /* 0x0000240bff007988 */ /* 0x0009e80008000807 */
[----:B------:R4:W-:Y:S02]  /*0890*/  STS [UR7+0x20], R3 ;  /* 0x00002003ff007988 */ /* 0x0009e40008000807 */
.L_x_19:
[----:B------:R-:W-:Y:S05]  /*08a0*/  BSYNC B1 ;  /* 0x0000000000017941 */ /* 0x000fea0003800000 */
.L_x_18:
[----:B------:R-:W-:Y:S04]  /*08b0*/  BSSY B1, `(.L_x_20) ;  /* 0x000000e000017945 */ /* 0x000fe80003800000 */
[----:B------:R-:W-:Y:S05]  /*08c0*/  @P2 BRA `(.L_x_21) ;  /* 0x0000000000302947 */ /* 0x000fea0003800000 */
[----:B-1----:R-:W1:Y:S01]  /*08d0*/  LDS R5, [UR7+0x34] ;  /* 0x00003407ff057984 */ /* 0x002e620008000800 */
[----:B---3--:R-:W3:Y:S03]  /*08e0*/  LDC.64 R8, c[0x0][0x240] ;  /* 0x00009000ff087b82 */ /* 0x008ee60000000a00 */
[----:B------:R-:W5:Y:S01]  /*08f0*/  LDS R4, [UR7+0x1c] ;  /* 0x00001c07ff047984 */ /* 0x000f620008000800 */
[C---:B---3--:R-:W-:Y:S01]  /*0900*/  SHF.L.U64.HI R9, R8.reuse, 0x1, R9 ;  /* 0x0000000108097819 */ /* 0x048fe20000010209 */
[----:B------:R-:W-:-:S03]  /*0910*/  IMAD.SHL.U32 R8, R8, 0x2, RZ ;  /* 0x0000000208087824 */ /* 0x000fc600078e00ff */
[--C-:B----4-:R-:W-:Y:S02]  /*0920*/  SHF.R.U32.HI R11, RZ, 0x4, R9.reuse ;  /* 0x00000004ff0b7819 */ /* 0x110fe40000011609 */
[----:B------:R-:W-:-:S05]  /*0930*/  SHF.R.U64 R8, R8, 0x4, R9 ;  /* 0x0000000408087819 */ /* 0x000fca0000001209 */
[----:B------:R3:W-:Y:S01]  /*0940*/  STS [UR7+0xc], R8 ;  /* 0x00000c08ff007988 */ /* 0x0007e20008000807 */
[----:B-1----:R-:W-:Y:S02]  /*0950*/  LOP3.LUT R5, R5, 0x7, RZ, 0xb8, !PT ;  /* 0x0000000705057812 */ /* 0x002fe400078eb8ff */
[----:B-----5:R-:W-:-:S03]  /*0960*/  LOP3.LUT R4, R4, 0xf, R11, 0xb8, !PT ;  /* 0x0000000f04047812 */ /* 0x020fc600078eb80b */
[----:B------:R3:W-:Y:S04]  /*0970*/  STS [UR7+0x34], R5 ;  /* 0x00003405ff007988 */ /* 0x0007e80008000807 */
[----:B------:R3:W-:Y:S02]  /*0980*/  STS [UR7+0x1c], R4 ;  /* 0x00001c04ff007988 */ /* 0x0007e40008000807 */
.L_x_21:
[----:B------:R-:W-:Y:S05]  /*0990*/  BSYNC B1 ;  /* 0x0000000000017941 */ /* 0x000fea0003800000 */
.L_x_20:
[----:B------:R-:W-:Y:S04]  /*09a0*/  BSSY B2, `(.L_x_22) ;  /* 0x000001a000027945 */ /* 0x000fe80003800000 */
[----:B------:R-:W-:Y:S04]  /*09b0*/  BSSY B1, `(.L_x_23) ;  /* 0x0000015000017945 */ /* 0x000fe80003800000 */
[----:B------:R-:W-:Y:S05]  /*09c0*/  @P2 BRA `(.L_x_24) ;  /* 0x0000000000202947 */ /* 0x000fea0003800000 */
[----:B-1-3--:R-:W1:Y:S02]  /*09d0*/  LDS R4, [UR7+0x34] ;  /* 0x00003407ff047984 */ /* 0x00ae640008000800 */
[----:B-1----:R-:W-:-:S05]  /*09e0*/  LOP3.LUT R4, R4, 0x38, RZ, 0xb8, !PT ;  /* 0x0000003804047812 */ /* 0x002fca00078eb8ff */
[----:B------:R1:W-:Y:S01]  /*09f0*/  STS [UR7+0x34], R4 ;  /* 0x00003404ff007988 */ /* 0x0003e20008000807 */
[----:B------:R-:W-:Y:S05]  /*0a00*/  @P2 BRA `(.L_x_25) ;  /* 0x0000000000202947 */ /* 0x000fea0003800000 */
[----:B-1----:R-:W1:Y:S01]  /*0a10*/  LDS R4, [UR7+0x8] ;  /* 0x00000807ff047984 */ /* 0x002e620008000800 */
[----:B------:R-:W-:-:S05]  /*0a20*/  IMAD.MOV.U32 R5, RZ, RZ, 0x780 ;  /* 0x00000780ff057424 */ /* 0x000fca00078e00ff */
[----:B-1----:R-:W-:-:S05]  /*0a30*/  LOP3.LUT R4, R4, 0x500, R5, 0xd8, !PT ;  /* 0x0000050004047812 */ /* 0x002fca00078ed805 */
[----:B------:R5:W-:Y:S02]  /*0a40*/  STS [UR7+0x8], R4 ;  /* 0x00000804ff007988 */ /* 0x000be40008000807 */
.L_x_24:
[----:B------:R-:W-:Y:S05]  /*0a50*/  @P2 BRA `(.L_x_26) ;  /* 0x0000000000282947 */ /* 0x000fea0003800000 */
[----:B-1-3-5:R-:W1:Y:S02]  /*0a60*/  LDS R4, [UR7+0x8] ;  /* 0x00000807ff047984 */ /* 0x02ae640008000800 */
[----:B-1----:R-:W-:-:S05]  /*0a70*/  LOP3.LUT R4, R4, 0x1800, RZ, 0xb8, !PT ;  /* 0x0000180004047812 */ /* 0x002fca00078eb8ff */
[----:B------:R3:W-:Y:S02]  /*0a80*/  STS [UR7+0x8], R4 ;  /* 0x00000804ff007988 */ /* 0x0007e40008000807 */
.L_x_25:
[----:B------:R-:W-:Y:S05]  /*0a90*/  @P2 BREAK B1 ;  /* 0x0000000000012942 */ /* 0x000fea0003800000 */
[----:B------:R-:W-:Y:S05]  /*0aa0*/  @P2 BRA `(.L_x_27) ;  /* 0x0000000000242947 */ /* 0x000fea0003800000 */
[----:B-1-3--:R-:W1:Y:S01]  /*0ab0*/  LDS R4, [UR7+0x8] ;  /* 0x00000807ff047984 */ /* 0x00ae620008000800 */
[----:B------:R-:W-:-:S05]  /*0ac0*/  IMAD.MOV.U32 R5, RZ, RZ, 0x6000 ;  /* 0x00006000ff057424 */ /* 0x000fca00078e00ff */
[----:B-1----:R-:W-:-:S04]  /*0ad0*/  LOP3.LUT R4, R4, 0x6000, R5, 0xd8, !PT ;  /* 0x0000600004047812 */ /* 0x002fc800078ed805 */
[----:B------:R-:W-:-:S05]  /*0ae0*/  LOP3.LUT R4, R4, 0x400000, RZ, 0xb8, !PT ;  /* 0x0040000004047812 */ /* 0x000fca00078eb8ff */
[----:B------:R1:W-:Y:S02]  /*0af0*/  STS [UR7+0x8], R4 ;  /* 0x00000804ff007988 */ /* 0x0003e40008000807 */
.L_x_26:
[----:B------:R-:W-:Y:S05]  /*0b00*/  BSYNC B1 ;  /* 0x0000000000017941 */ /* 0x000fea0003800000 */
.L_x_23:
[----:B-1-3-5:R-:W1:Y:S02]  /*0b10*/  @!P2 LDS R4, [UR7+0x8] ;  /* 0x00000807ff04a984 */ /* 0x02ae640008000800 */
[----:B-1----:R-:W-:-:S05]  /*0b20*/  @!P2 LOP3.LUT R4, R4, 0x8000, RZ, 0xb8, !PT ;  /* 0x000080000404a812 */ /* 0x002fca00078eb8ff */
[----:B------:R5:W-:Y:S02]  /*0b30*/  @!P2 STS [UR7+0x8], R4 ;  /* 0x00000804ff00a988 */ /* 0x000be40008000807 */
.L_x_27:
[----:B------:R-:W-:Y:S05]  /*0b40*/  BSYNC B2 ;  /* 0x0000000000027941 */ /* 0x000fea0003800000 */
.L_x_22:
[----:B------:R-:W-:Y:S05]  /*0b50*/  WARPSYNC.ALL ;  /* 0x0000000000007948 */ /* 0x000fea0003800000 */
[----:B------:R-:W-:-:S04]  /*0b60*/  UIADD3 UR19, UR4, 0x80, URZ ;  /* 0x0000008004137890 */ /* 0x000fc8000fffe03f */
[----:B------:R-:W-:-:S04]  /*0b70*/  UIADD3 UR18, UP0, UR19, UR20, URZ ;  /* 0x0000001413127290 */ /* 0x000fc8000ff1e03f */
[----:B------:R-:W-:Y:S01]  /*0b80*/  ULEA.HI.X.SX32 UR19, UR19, UR21, 0x1, UP0 ;  /* 0x0000001513137291 */ /* 0x000fe200080f0e3f */
[----:B------:R-:W-:Y:S11]  /*0b90*/  @P0 BRA `(.L_x_28) ;  /* 0x0000000000280947 */ /* 0x000ff60003800000 */
[----:B-1-3-5:R-:W1:Y:S01]  /*0ba0*/  S2R R4, SR_LANEID ;  /* 0x0000000000047919 */ /* 0x02ae620000000000 */
[----:B------:R-:W-:Y:S05]  /*0bb0*/  WARPSYNC.ALL ;  /* 0x0000000000007948 */ /* 0x000fea0003800000 */
[----:B-1----:R-:W-:-:S05]  /*0bc0*/  IMAD.SHL.U32 R8, R4, 0x4, RZ ;  /* 0x0000000404087824 */ /* 0x002fca00078e00ff */
[----:B------:R-:W1:Y:S01]  /*0bd0*/  LDS R9, [R8+UR7] ;  /* 0x0000000708097984 */ /* 0x000e620008000800 */
[----:B------:R-:W-:-:S05]  /*0be0*/  IADD3 R4, P1, R8, UR18, RZ ;  /* 0x0000001208047c10 */ /* 0x000fca000ff3e0ff */
[----:B------:R-:W-:-:S05]  /*0bf0*/  IMAD.X R5, RZ, RZ, UR19, P1 ;  /* 0x00000013ff057e24 */ /* 0x000fca00088e06ff */
[----:B-1----:R1:W3:Y:S01]  /*0c00*/  ATOMG.E.EXCH.STRONG.GPU PT, RZ, [R4], R9 ;  /* 0x0000000904ff73a8 */ /* 0x0022e200041ee100 */
[----:B------:R-:W-:-:S04]  /*0c10*/  DEPBAR {5,4,3,2,1,0} ;  /* 0x0000003f0000791a */ /* 0x000fc80000000000 */
[----:B------:R1:W-:Y:S01]  /*0c20*/  UTMACCTL.IV [UR18] ;  /* 0x00000000120079b9 */ /* 0x0003e20008000000 */
[----:B------:R-:W-:Y:S01]  /*0c30*/  NOP ;  /* 0x0000000000007918 */ /* 0x000fe20000000000 */
.L_x_28:
[----:B------:R-:W-:Y:S05]  /*0c40*/  @P0 BRA `(.L_x_29) ;  /* 0x00000000000c0947 */ /* 0x000fea0003800000 */
[----:B------:R0:W-:Y:S01]  /*0c50*/  UTMACMDFLUSH ;  /* 0x00000000000079b7 */ /* 0x0001e20000000000 */
[----:B------:R-:W-:Y:S05]  /*0c60*/  @P0 BRA `(.L_x_29) ;  /* 0x0000000000040947 */ /* 0x000fea0003800000 */
[----:B------:R-:W-:-:S04]  /*0c70*/  DEPBAR.LE SB0, 0x0 ;  /* 0x000080000000791a */ /* 0x000fc80000000000 */
.L_x_29:
[----:B------:R-:W-:Y:S05]  /*0c80*/  WARPSYNC.ALL ;  /* 0x0000000000007948 */ /* 0x000fea0003800000 */
[----:B---3--:R-:W-:Y:S06]  /*0c90*/  BAR.SYNC.DEFER_BLOCKING 0x0 ;  /* 0x0000000000007b1d */ /* 0x008fec0000010000 */
[----:B------:R-:W-:Y:S02]  /*0ca0*/  BSSY B2, `(.L_x_30) ;  /* 0x000000b000027945 */ /* 0x000fe40003800000 */
[----:B------:R-:W-:Y:S06]  /*0cb0*/  BAR.SYNC.DEFER_BLOCKING 0x0 ;  /* 0x0000000000007b1d */ /* 0x000fec0000010000 */
[----:B------:R3:W-:Y:S01]  /*0cc0*/  @!P0 STS [R14], RZ ;  /* 0x000000ff0e008388 */ /* 0x0007e20000000800 */
[----:B------:R-:W-:Y:S01]  /*0cd0*/  NOP ;  /* 0x0000000000007918 */ /* 0x000fe20000000000 */
[----:B------:R-:W-:Y:S05]  /*0ce0*/  @P2 BRA `(.L_x_31) ;  /* 0x0000000000182947 */ /* 0x000fea0003800000 */
[----:B-1---5:R-:W1:Y:S01]  /*0cf0*/  LDS R4, [UR7+0x8] ;  /* 0x00000807ff047984 */ /* 0x022e620008000800 */
[----:B------:R-:W5:Y:S01]  /*0d00*/  LDC.64 R8, c[0x0][0x220] ;  /* 0x00008800ff087b82 */ /* 0x000f620000000a00 */
[----:B------:R-:W-:Y:S02]  /*0d10*/  IMAD.MOV.U32 R5, RZ, RZ, 0x70 ;  /* 0x00000070ff057424 */ /* 0x000fe400078e00ff */
[----:B-----5:R5:W-:Y:S03]  /*0d20*/  STS.64 [UR7], R8 ;  /* 0x00000008ff007988 */ /* 0x020be60008000a07 */
[----:B-1----:R-:W-:-:S05]  /*0d30*/  LOP3.LUT R4, R4, 0x10, R5, 0xd8, !PT ;  /* 0x0000001004047812 */ /* 0x002fca00078ed805 */
[----:B------:R5:W-:Y:S02]  /*0d40*/  STS [UR7+0x8], R4 ;  /* 0x00000804ff007988 */ /* 0x000be40008000807 */
.L_x_31:
[----:B-1----:R-:W-:Y:S05]  /*0d50*/  BSYNC B2 ;  /* 0x0000000000027941 */ /* 0x002fea0003800000 */
.L_x_30:
[----:B------:R-:W-:Y:S04]  /*0d60*/  BSSY B3, `(.L_x_32) ;  /* 0x0000011000037945 */ /* 0x000fe80003800000 */
[----:B------:R-:W-:Y:S04]  /*0d70*/  BSSY B2, `(.L_x_33) ;  /* 0x000000e000027945 */ /* 0x000fe80003800000 */
[----:B------:R-:W-:Y:S05]  /*0d80*/  @P2 BRA `(.L_x_34) ;  /* 0x0000000000242947 */ /* 0x000fea0003800000 */
[----:B-----5:R-:W1:Y:S01]  /*0d90*/  LDS R4, [UR7+0x34] ;  /* 0x00003407ff047984 */ /* 0x020e620008000800 */
[----:B------:R-:W-:-:S05]  /*0da0*/  IMAD.MOV.U32 R5, RZ, RZ, 0x3f000000 ;  /* 0x3f000000ff057424 */ /* 0x000fca00078e00ff */
[----:B-1----:R-:W-:-:S05]  /*0db0*/  LOP3.LUT R4, R4, 0xff000000, R5, 0xb8, !PT ;  /* 0xff00000004047812 */ /* 0x002fca00078eb805 */
[----:B------:R1:W-:Y:S01]  /*0dc0*/  STS [UR7+0x34], R4 ;  /* 0x00003404ff007988 */ /* 0x0003e20008000807 */
[----:B------:R-:W-:Y:S05]  /*0dd0*/  @P2 BRA `(.L_x_35) ;  /* 0x00000000001c2947 */ /* 0x000fea0003800000 */
[----:B-1----:R-:W1:Y:S01]  /*0de0*/  LDS R4, [UR7+0x38] ;  /* 0x00003807ff047984 */ /* 0x002e620008000800 */
[----:B------:R-:W-:-:S05]  /*0df0*/  IMAD.MOV.U32 R5, RZ, RZ, 0x3f ;  /* 0x0000003fff057424 */ /* 0x000fca00078e00ff */
[----:B-1----:R-:W-:-:S05]  /*0e00*/  LOP3.LUT R4, R4, 0xff, R5, 0xb8, !PT ;  /* 0x000000ff04047812 */ /* 0x002fca00078eb805 */
[----:B------:R1:W-:Y:S02]  /*0e10*/  STS [UR7+0x38], R4 ;  /* 0x00003804ff007988 */ /* 0x0003e40008000807 */
.L_x_34:
[----:B------:R-:W-:Y:S05]  /*0e20*/  @P2 BREAK B2 ;  /* 0x0000000000022942 */ /* 0x000fea0003800000 */
[----:B------:R-:W-:Y:S05]  /*0e30*/  @P2 BRA `(.L_x_36) ;  /* 0x00000000000c2947 */ /* 0x000fea0003800000 */
[----:B------:R1:W-:Y:S02]  /*0e40*/  STS [UR7+0x20], R3 ;  /* 0x00002003ff007988 */ /* 0x0003e40008000807 */
.L_x_35:
[----:B------:R-:W-:Y:S05]  /*0e50*/  BSYNC B2 ;  /* 0x0000000000027941 */ /* 0x000fea0003800000 */
.L_x_33:
[----:B------:R1:W-:Y:S02]  /*0e60*/  @!P2 STS [UR7+0x24], R2 ;  /* 0x00002402ff00a988 */ /* 0x0003e40008000807 */
.L_x_36:
[----:B------:R-:W-:Y:S05]  /*0e70*/  BSYNC B3 ;  /* 0x0000000000037941 */ /* 0x000fea0003800000 */
.L_x_32:
[----:B------:R-:W-:Y:S05]  /*0e80*/  WARPSYNC.ALL ;  /* 0x0000000000007948 */ /* 0x000fea0003800000 */
[----:B------:R-:W-:Y:S04]  /*0e90*/  BSSY B3, `(.L_x_37) ;  /* 0x000000e000037945 */ /* 0x000fe80003800000 */
[----:B------:R-:W-:Y:S05]  /*0ea0*/  @P2 BRA `(.L_x_38) ;  /* 0x0000000000302947 */ /* 0x000fea0003800000 */
[----:B-1--4-:R-:W1:Y:S01]  /*0eb0*/  LDS R3, [UR7+0x34] ;  /* 0x00003407ff037984 */ /* 0x012e620008000800 */
[----:B-----5:R-:W4:Y:S03]  /*0ec0*/  LDC.64 R4, c[0x0][0x248] ;  /* 0x00009200ff047b82 */ /* 0x020f260000000a00 */
[----:B------:R-:W5:Y:S01]  /*0ed0*/  LDS R2, [UR7+0x1c] ;  /* 0x00001c07ff027984 */ /* 0x000f620008000800 */
[C---:B----4-:R-:W-:Y:S01]  /*0ee0*/  SHF.L.U64.HI R5, R4.reuse, 0x1, R5 ;  /* 0x0000000104057819 */ /* 0x050fe20000010205 */
[----:B------:R-:W-:-:S03]  /*0ef0*/  IMAD.SHL.U32 R4, R4, 0x2, RZ ;  /* 0x0000000204047824 */ /* 0x000fc600078e00ff */
[--C-:B------:R-:W-:Y:S02]  /*0f00*/  SHF.R.U32.HI R9, RZ, 0x4, R5.reuse ;  /* 0x00000004ff097819 */ /* 0x100fe40000011605 */
[----:B------:R-:W-:-:S05]  /*0f10*/  SHF.R.U64 R4, R4, 0x4, R5 ;  /* 0x0000000404047819 */ /* 0x000fca0000001205 */
[----:B------:R4:W-:Y:S01]  /*0f20*/  STS [UR7+0xc], R4 ;  /* 0x00000c04ff007988 */ /* 0x0009e20008000807 */
[----:B-1----:R-:W-:Y:S02]  /*0f30*/  LOP3.LUT R3, R3, 0x7, RZ, 0xb8, !PT ;  /* 0x0000000703037812 */ /* 0x002fe400078eb8ff */
[----:B-----5:R-:W-:-:S03]  /*0f40*/  LOP3.LUT R2, R2, 0xf, R9, 0xb8, !PT ;  /* 0x0000000f02027812 */ /* 0x020fc600078eb809 */
[----:B------:R4:W-:Y:S04]  /*0f50*/  STS [UR7+0x34], R3 ;  /* 0x00003403ff007988 */ /* 0x0009e80008000807 */
[----:B------:R4:W-:Y:S02]  /*0f60*/  STS [UR7+0x1c], R2 ;  /* 0x00001c02ff007988 */ /* 0x0009e40008000807 */
.L_x_38:
[----:B------:R-:W-:Y:S05]  /*0f70*/  BSYNC B3 ;  /* 0x0000000000037941 */ /* 0x000fea0003800000 */
.L_x_37:
[----:B------:R-:W-:Y:S04]  /*0f80*/  BSSY B3, `(.L_x_39) ;  /* 0x000001a000037945 */ /* 0x000fe80003800000 */
[----:B------:R-:W-:Y:S04]  /*0f90*/  BSSY B4, `(.L_x_40) ;  /* 0x0000015000047945 */ /* 0x000fe80003800000 */
[----:B------:R-:W-:Y:S05]  /*0fa0*/  @P2 BRA `(.L_x_41) ;  /* 0x0000000000202947 */ /* 0x000fea0003800000 */
[----:B-1--4-:R-:W1:Y:S02]  /*0fb0*/  LDS R2, [UR7+0x34] ;  /* 0x00003407ff027984 */ /* 0x012e640008000800 */
[----:B-1----:R-:W-:-:S05]  /*0fc0*/  LOP3.LUT R2, R2, 0x38, RZ, 0xb8, !PT ;  /* 0x0000003802027812 */ /* 0x002fca00078eb8ff */
[----:B------:R1:W-:Y:S01]  /*0fd0*/  STS [UR7+0x34], R2 ;  /* 0x00003402ff007988 */ /* 0x0003e20008000807 */
[----:B------:R-:W-:Y:S05]  /*0fe0*/  @P2 BRA `(.L_x_42) ;  /* 0x0000000000202947 */ /* 0x000fea0003800000 */
[----:B-1----:R-:W1:Y:S01]  /*0ff0*/  LDS R2, [UR7+0x8] ;  /* 0x00000807ff027984 */ /* 0x002e620008000800 */
[----:B------:R-:W-:-:S05]  /*1000*/  IMAD.MOV.U32 R3, RZ, RZ, 0x780 ;  /* 0x00000780ff037424 */ /* 0x000fca00078e00ff */
[----:B-1----:R-:W-:-:S05]  /*1010*/  LOP3.LUT R2, R2, 0x500, R3, 0xd8, !PT ;  /* 0x0000050002027812 */ /* 0x002fca00078ed803 */
[----:B------:R1:W-:Y:S02]  /*1020*/  STS [UR7+0x8], R2 ;  /* 0x00000802ff007988 */ /* 0x0003e40008000807 */
.L_x_41:
[----:B------:R-:W-:Y:S05]  /*1030*/  @P2 BRA `(.L_x_43) ;  /* 0x0000000000282947 */ /* 0x000fea0003800000 */
[----:B-1--4-:R-:W1:Y:S02]  /*1040*/  LDS R2, [UR7+0x8] ;  /* 0x00000807ff027984 */ /* 0x012e640008000800 */
[----:B-1----:R-:W-:-:S05]  /*1050*/  LOP3.LUT R2, R2, 0x1800, RZ, 0xb8, !PT ;  /* 0x0000180002027812 */ /* 0x002fca00078eb8ff */
[----:B------:R4:W-:Y:S02]  /*1060*/  STS [UR7+0x8], R2 ;  /* 0x00000802ff007988 */ /* 0x0009e40008000807 */
.L_x_42:
[----:B------:R-:W-:Y:S05]  /*1070*/  @P2 BREAK B4 ;  /* 0x0000000000042942 */ /* 0x000fea0003800000 */
[----:B------:R-:W-:Y:S05]  /*1080*/  @P2 BRA `(.L_x_44) ;  /* 0x0000000000242947 */ /* 0x000fea0003800000 */
[----:B-1--4-:R-:W1:Y:S01]  /*1090*/  LDS R2, [UR7+0x8] ;  /* 0x00000807ff027984 */ /* 0x012e620008000800 */
[----:B------:R-:W-:-:S05]  /*10a0*/  IMAD.MOV.U32 R3, RZ, RZ, 0x6000 ;  /* 0x00006000ff037424 */ /* 0x000fca00078e00ff */
[----:B-1----:R-:W-:-:S04]  /*10b0*/  LOP3.LUT R2, R2, 0x6000, R3, 0xd8, !PT ;  /* 0x0000600002027812 */ /* 0x002fc800078ed803 */
[----:B------:R-:W-:-:S05]  /*10c0*/  LOP3.LUT R2, R2, 0x400000, RZ, 0xb8, !PT ;  /* 0x0040000002027812 */ /* 0x000fca00078eb8ff */
[----:B------:R1:W-:Y:S02]  /*10d0*/  STS [UR7+0x8], R2 ;  /* 0x00000802ff007988 */ /* 0x0003e40008000807 */
.L_x_43:
[----:B------:R-:W-:Y:S05]  /*10e0*/  BSYNC B4 ;  /* 0x0000000000047941 */ /* 0x000fea0003800000 */
.L_x_40:
[----:B-1--4-:R-:W1:Y:S02]  /*10f0*/  @!P2 LDS R2, [UR7+0x8] ;  /* 0x00000807ff02a984 */ /* 0x012e640008000800 */
[----:B-1----:R-:W-:-:S05]  /*1100*/  @!P2 LOP3.LUT R2, R2, 0x8000, RZ, 0xb8, !PT ;  /* 0x000080000202a812 */ /* 0x002fca00078eb8ff */
[----:B------:R1:W-:Y:S02]  /*1110*/  @!P2 STS [UR7+0x8], R2 ;  /* 0x00000802ff00a988 */ /* 0x0003e40008000807 */
.L_x_44:
[----:B------:R-:W-:Y:S05]  /*1120*/  BSYNC B3 ;  /* 0x0000000000037941 */ /* 0x000fea0003800000 */
.L_x_39:
[----:B------:R-:W-:Y:S05]  /*1130*/  WARPSYNC.ALL ;  /* 0x0000000000007948 */ /* 0x000fea0003800000 */
[----:B------:R-:W-:Y:S01]  /*1140*/  UIADD3 UR4, UR4, 0x100, URZ ;  /* 0x0000010004047890 */ /* 0x000fe2000fffe03f */
[----:B------:R-:W-:Y:S01]  /*1150*/  ISETP.GE.AND P1, PT, R10, 0x1, PT ;  /* 0x000000010a00780c */ /* 0x000fe20003f26270 */
[----:B------:R-:W-:Y:S01]  /*1160*/  IMAD.MOV.U32 R24, RZ, RZ, RZ ;  /* 0x000000ffff187224 */ /* 0x000fe200078e00ff */
[----:B-----5:R-:W-:Y:S01]  /*1170*/  SHF.R.U32.HI R8, RZ, 0x5, R0 ;  /* 0x00000005ff087819 */ /* 0x020fe20000011600 */
[----:B------:R-:W-:-:S04]  /*1180*/  UIADD3 UR20, UP0, UR4, UR20, URZ ;  /* 0x0000001404147290 */ /* 0x000fc8000ff1e03f */
[----:B------:R-:W-:Y:S01]  /*1190*/  ULEA.HI.X.SX32 UR21, UR4, UR21, 0x1, UP0 ;  /* 0x0000001504157291 */ /* 0x000fe200080f0e3f */
[----:B------:R-:W-:Y:S11]  /*11a0*/  @P0 BRA `(.L_x_45) ;  /* 0x0000000000280947 */ /* 0x000ff60003800000 */
[----:B-1--4-:R-:W1:Y:S01]  /*11b0*/  S2R R2, SR_LANEID ;  /* 0x0000000000027919 */ /* 0x012e620000000000 */
[----:B------:R-:W-:Y:S05]  /*11c0*/  WARPSYNC.ALL ;  /* 0x0000000000007948 */ /* 0x000fea0003800000 */
[----:B-1----:R-:W-:-:S05]  /*11d0*/  IMAD.SHL.U32 R4, R2, 0x4, RZ ;  /* 0x0000000402047824 */ /* 0x002fca00078e00ff */
[----:B------:R-:W1:Y:S01]  /*11e0*/  LDS R5, [R4+UR7] ;  /* 0x0000000704057984 */ /* 0x000e620008000800 */
[----:B------:R-:W-:-:S05]  /*11f0*/  IADD3 R2, P3, R4, UR20, RZ ;  /* 0x0000001404027c10 */ /* 0x000fca000ff7e0ff */
[----:B------:R-:W-:-:S05]  /*1200*/  IMAD.X R3, RZ, RZ, UR21, P3 ;  /* 0x00000015ff037e24 */ /* 0x000fca00098e06ff */
[----:B-1----:R5:W4:Y:S01]  /*1210*/  ATOMG.E.EXCH.STRONG.GPU PT, RZ, [R2], R5 ;  /* 0x0000000502ff73a8 */ /* 0x002b2200041ee100 */
[----:B------:R-:W-:-:S04]  /*1220*/  DEPBAR {5,4,3,2,1,0} ;  /* 0x0000003f0000791a */ /* 0x000fc80000000000 */
[----:B------:R5:W-:Y:S01]  /*1230*/  UTMACCTL.IV [UR20] ;  /* 0x00000000140079b9 */ /* 0x000be20008000000 */
[----:B------:R-:W-:Y:S01]  /*1240*/  NOP ;  /* 0x0000000000007918 */ /* 0x000fe20000000000 */
.L_x_45:
[----:B------:R-:W-:Y:S05]  /*1250*/  @P0 BRA `(.L_x_46) ;  /* 0x00000000000c0947 */ /* 0x000fea0003800000 */
[----:B------:R0:W-:Y:S01]  /*1260*/  UTMACMDFLUSH ;  /* 0x00000000000079b7 */ /* 0x0001e20000000000 */
[----:B------:R-:W-:Y:S05]  /*1270*/  @P0 BRA `(.L_x_46) ;  /* 0x0000000000040947 */ /* 0x000fea0003800000 */
[----:B------:R-:W-:-:S04]  /*1280*/  DEPBAR.LE SB0, 0x0 ;  /* 0x000080000000791a */ /* 0x000fc80000000000 */
.L_x_46:
[----:B------:R-:W-:Y:S05]  /*1290*/  WARPSYNC.ALL ;  /* 0x0000000000007948 */ /* 0x000fea0003800000 */
[----:B----4-:R-:W-:Y:S01]  /*12a0*/  BAR.SYNC.DEFER_BLOCKING 0x0 ;  /* 0x0000000000007b1d */ /* 0x010fe20000010000 */
[----:B------:R-:W-:Y:S01]  /*12b0*/  R2UR UR22, R8 ;  /* 0x00000000081672ca */ /* 0x000fe200000e0000 */
[----:B------:R-:W-:Y:S01]  /*12c0*/  USHF.L.U32 UR23, UR28, 0x7, URZ ;  /* 0x000000071c177899 */ /* 0x000fe2000800063f */
[----:B------:R-:W-:Y:S01]  /*12d0*/  IMAD.MOV.U32 R25, RZ, RZ, RZ ;  /* 0x000000ffff197224 */ /* 0x000fe200078e00ff */
[----:B------:R-:W-:Y:S01]  /*12e0*/  USHF.L.U32 UR11, UR29, 0x6, URZ ;  /* 0x000000061d0b7899 */ /* 0x000fe2000800063f */
[----:B------:R-:W-:Y:S01]  /*12f0*/  CS2R R26, SRZ ;  /* 0x00000000001a7805 */ /* 0x000fe2000001ff00 */
[----:B------:R-:W-:Y:S01]  /*1300*/  VOTEU.ALL UP0, P2 ;  /* 0x00000000003f7886 */ /* 0x000fe20001000000 */
[----:B------:R-:W-:Y:S01]  /*1310*/  UMOV UR4, 0x1 ;  /* 0x0000000100047882 */ /* 0x000fe20000000000 */
[----:B------:R-:W-:Y:S01]  /*1320*/  VOTEU.ALL UP1, P2 ;  /* 0x00000000003f7886 */ /* 0x000fe20001020000 */
[----:B------:R-:W-:-:S02]  /*1330*/  CS2R R28, SRZ ;  /* 0x00000000001c7805 */ /* 0x000fc4000001ff00 */
[----:B------:R-:W-:Y:S01]  /*1340*/  CS2R R30, SRZ ;  /* 0x00000000001e7805 */ /* 0x000fe2000001ff00 */
[----:B------:R-:W-:-:S04]  /*1350*/  @!UP0 UIADD3 UR8, -UR4, 0x100000, URZ ;  /* 0x0010000004088890 */ /* 0x000fc8000fffe13f */
[----:B------:R-:W-:Y:S02]  /*1360*/  @!UP0 USHF.L.U32 UR9, UR8, 0xb, URZ ;  /* 0x0000000b08098899 */ /* 0x000fe4000800063f */
[----:B------:R-:W-:Y:S01]  /*1370*/  @!UP0 USHF.L.U32 UR8, UR8, 0x1, URZ ;  /* 0x0000000108088899 */ /* 0x000fe2000800063f */
[----:B------:R-:W-:Y:S01]  /*1380*/  CS2R R32, SRZ ;  /* 0x0000000000207805 */ /* 0x000fe2000001ff00 */
[----:B------:R-:W-:-:S04]  /*1390*/  @!UP0 UIADD3 UR4, -UR4, 0x100000, URZ ;  /* 0x0010000004048890 */ /* 0x000fc8000fffe13f */
[----:B------:R-:W-:Y:S02]  /*13a0*/  @!UP0 USHF.L.U32 UR5, UR4, 0xb, URZ ;  /* 0x0000000b04058899 */ /* 0x000fe4000800063f */
[----:B------:R-:W-:Y:S01]  /*13b0*/  @!UP0 USHF.L.U32 UR4, UR4, 0x1, URZ ;  /* 0x0000000104048899 */ /* 0x000fe2000800063f */
[----:B------:R-:W-:Y:S01]  /*13c0*/  CS2R R34, SRZ ;  /* 0x0000000000227805 */ /* 0x000fe2000001ff00 */
[----:B------:R-:W-:Y:S01]  /*13d0*/  VOTEU.ALL UP0, P2 ;  /* 0x00000000003f7886 */ /* 0x000fe20001000000 */
[----:B------:R-:W-:Y:S02]  /*13e0*/  CS2R R36, SRZ ;  /* 0x0000000000247805 */ /* 0x000fe4000001ff00 */
[----:B------:R-:W-:Y:S02]  /*13f0*/  CS2R R38, SRZ ;  /* 0x0000000000267805 */ /* 0x000fe4000001ff00 */
[----:B------:R-:W-:Y:S02]  /*1400*/  CS2R R40, SRZ ;  /* 0x0000000000287805 */ /* 0x000fe4000001ff00 */
[----:B------:R-:W-:-:S02]  /*1410*/  CS2R R42, SRZ ;  /* 0x00000000002a7805 */ /* 0x000fc4000001ff00 */
[----:B------:R-:W-:Y:S02]  /*1420*/  CS2R R44, SRZ ;  /* 0x00000000002c7805 */ /* 0x000fe4000001ff00 */
[----:B------:R-:W-:Y:S02]  /*1430*/  CS2R R46, SRZ ;  /* 0x00000000002e7805 */ /* 0x000fe4000001ff00 */
[----:B------:R-:W-:Y:S02]  /*1440*/  CS2R R48, SRZ ;  /* 0x0000000000307805 */ /* 0x000fe4000001ff00 */
[----:B------:R-:W-:Y:S01]  /*1450*/  CS2R R50, SRZ ;  /* 0x0000000000327805 */ /* 0x000fe2000001ff00 */
[----:B------:R-:W4:Y:S02]  /*1460*/  FENCE.VIEW.ASYNC.S ;  /* 0x00000000000073c6 */ /* 0x000f240000000000 */
[----:B----4-:R4:W1:Y:S02]  /*1470*/  @!UP0 SYNCS.EXCH.64 URZ, [UR7+0xc000], UR8 ;  /* 0x00c00008073f85b2 */ /* 0x0108640008000100 */
[----:B-1----:R-:W-:Y:S01]  /*1480*/  BAR.SYNC.DEFER_BLOCKING 0x0 ;  /* 0x0000000000007b1d */ /* 0x002fe20000010000 */
[----:B------:R-:W-:-:S02]  /*1490*/  CS2R R52, SRZ ;  /* 0x0000000000347805 */ /* 0x000fc4000001ff00 */
[----:B------:R-:W-:-:S03]  /*14a0*/  CS2R R54, SRZ ;  /* 0x0000000000367805 */ /* 0x000fc6000001ff00 */
[----:B------:R4:W1:Y:S01]  /*14b0*/  @!UP1 SYNCS.EXCH.64 URZ, [UR7+0xc008], UR4 ;  /* 0x00c00804073f95b2 */ /* 0x0008620008000100 */
[----:B------:R-:W-:Y:S05]  /*14c0*/  @!P1 BRA `(.L_x_47) ;  /* 0x0000000400589947 */ /* 0x000fea0003800000 */
[----:B------:R-:W-:Y:S02]  /*14d0*/  CS2R R24, SRZ ;  /* 0x0000000000187805 */ /* 0x000fe4000001ff00 */
[----:B------:R-:W-:Y:S02]  /*14e0*/  CS2R R26, SRZ ;  /* 0x00000000001a7805 */ /* 0x000fe4000001ff00 */
[----:B------:R-:W-:Y:S02]  /*14f0*/  CS2R R28, SRZ ;  /* 0x00000000001c7805 */ /* 0x000fe4000001ff00 */
[----:B------:R-:W-:Y:S02]  /*1500*/  CS2R R30, SRZ ;  /* 0x00000000001e7805 */ /* 0x000fe4000001ff00 */
[----:B------:R-:W-:Y:S02]  /*1510*/  CS2R R32, SRZ ;  /* 0x0000000000207805 */ /* 0x000fe4000001ff00 */
[----:B------:R-:W-:-:S02]  /*1520*/  CS2R R34, SRZ ;  /* 0x0000000000227805 */ /* 0x000fc4000001ff00 */
        /* <DEDUP_REMOVED lines=10> */
[----:B----4-:R-:W-:Y:S01]  /*15d0*/  UMOV UR4, URZ ;  /* 0x0000003f00047c82 */ /* 0x010fe20008000000 */
[----:B------:R-:W-:-:S05]  /*15e0*/  UMOV UR10, URZ ;  /* 0x0000003f000a7c82 */ /* 0x000fca0008000000 */
.L_x_49:
[----:B-1----:R-:W-:Y:S01]  /*15f0*/  BAR.SYNC.DEFER_BLOCKING 0x0 ;  /* 0x0000000000007b1d */ /* 0x002fe20000010000 */
[----:B------:R-:W-:Y:S01]  /*1600*/  ULEA UR5, UR4, UR7, 0x3 ;  /* 0x0000000704057291 */ /* 0x000fe2000f8e183f */
[----:B-----5:R-:W-:Y:S01]  /*1610*/  @!P2 IMAD.MOV.U32 R2, RZ, RZ, 0x6000 ;  /* 0x00006000ff02a424 */ /* 0x020fe200078e00ff */
[----:B------:R-:W-:Y:S01]  /*1620*/  ELECT P0, URZ, PT ;  /* 0x00000000003f782f */ /* 0x000fe20003800000 */
[----:B------:R-:W-:-:S03]  /*1630*/  ULEA UR8, UR4, UR7, 0xd ;  /* 0x0000000704087291 */ /* 0x000fc6000f8e683f */
[----:B------:R-:W-:Y:S02]  /*1640*/  ISETP.LT.U32.AND P0, PT, R6, 0x20, P0 ;  /* 0x000000200600780c */ /* 0x000fe40000701070 */
[----:B------:R-:W-:Y:S01]  /*1650*/  ELECT P1, URZ, PT ;  /* 0x00000000003f782f */ /* 0x000fe20003820000 */
[----:B------:R-:W-:-:S03]  /*1660*/  UIADD3 UR8, UR8, 0x8000, URZ ;  /* 0x0000800008087890 */ /* 0x000fc6000fffe03f */
[----:B------:R-:W-:Y:S01]  /*1670*/  ISETP.LT.U32.AND P1, PT, R6, 0x40, P1 ;  /* 0x000000400600780c */ /* 0x000fe20000f21070 */
[----:B------:R-:W-:Y:S02]  /*1680*/  ULEA UR6, UR4, UR7, 0xe ;  /* 0x0000000704067291 */ /* 0x000fe4000f8e703f */
[----:B------:R-:W-:Y:S01]  /*1690*/  ULOP3.LUT UR26, UR22, 0x1, URZ, 0xc0, !UPT ;  /* 0x00000001161a7892 */ /* 0x000fe2000f8ec03f */
[----:B------:R-:W-:-:S03]  /*16a0*/  UMOV UR27, UR10 ;  /* 0x0000000a001b7c82 */ /* 0x000fc60008000000 */
[----:B------:R-:W-:Y:S01]  /*16b0*/  ULEA UR24, UR26, UR6, 0xd ;  /* 0x000000061a187291 */ /* 0x000fe2000f8e683f */
[----:B------:R-:W-:Y:S01]  /*16c0*/  VOTEU.ANY UP0, P0 ;  /* 0x00000000003f7886 */ /* 0x000fe20000000100 */
[----:B------:R-:W-:Y:S01]  /*16d0*/  VOTEU.ANY UP2, P0 ;  /* 0x00000000003f7886 */ /* 0x000fe20000040100 */
[----:B------:R-:W-:Y:S01]  /*16e0*/  ULEA UR26, UR26, UR23, 0x6 ;  /* 0x000000171a1a7291 */ /* 0x000fe2000f8e303f */
[----:B------:R1:W-:Y:S02]  /*16f0*/  @!P2 SYNCS.ARRIVE.TRANS64 RZ, [UR5+0xc000], R2 ;  /* 0x00c00002ffffa9a7 */ /* 0x0003e40008000005 */
[----:B------:R-:W-:Y:S01]  /*1700*/  VOTEU.ANY UP1, P1 ;  /* 0x00000000003f7886 */ /* 0x000fe20000820100 */
[----:B------:R-:W-:Y:S01]  /*1710*/  @UP0 UIADD3 UR9, UR5, 0xc000, URZ ;  /* 0x0000c00005090890 */ /* 0x000fe2000fffe03f */
[----:B------:R-:W-:Y:S01]  /*1720*/  @UP0 UMOV UR12, UR16 ;  /* 0x00000010000c0c82 */ /* 0x000fe20008000000 */
[----:B------:R-:W-:Y:S01]  /*1730*/  @UP0 UMOV UR13, UR17 ;  /* 0x00000011000d0c82 */ /* 0x000fe20008000000 */
[----:B------:R-:W-:Y:S01]  /*1740*/  BAR.SYNC.DEFER_BLOCKING 0x0 ;  /* 0x0000000000007b1d */ /* 0x000fe20000010000 */
[----:B------:R-:W-:Y:S01]  /*1750*/  @UP1 UIADD3 UR25, UR5, 0xc000, URZ ;  /* 0x0000c00005191890 */ /* 0x000fe2000fffe03f */
[----:B-1----:R-:W-:-:S04]  /*1760*/  SHF.L.U32 R2, R7, 0x1f, RZ ;  /* 0x0000001f07027819 */ /* 0x002fc800000006ff */
[----:B------:R-:W-:Y:S01]  /*1770*/  VOTEU.ANY UP3, P1 ;  /* 0x00000000003f7886 */ /* 0x000fe20000860100 */
[----:B------:R-:W-:Y:S01]  /*1780*/  @UP1 UMOV UR14, UR18 ;  /* 0x00000012000e1c82 */ /* 0x000fe20008000000 */
[----:B------:R-:W-:Y:S01]  /*1790*/  @UP1 UMOV UR15, UR19 ;  /* 0x00000013000f1c82 */ /* 0x000fe20008000000 */
[----:B------:R1:W-:Y:S01]  /*17a0*/  @UP2 UTMALDG.2D [UR8], [UR12] ;  /* 0x000000080c0025b4 */ /* 0x0003e20008008000 */
[----:B------:R4:W-:Y:S06]  /*17b0*/  MEMBAR.ALL.CTA ;  /* 0x0000000000007992 */ /* 0x0009ec0000008000 */
[----:B----4-:R-:W4:Y:S02]  /*17c0*/  FENCE.VIEW.ASYNC.S ;  /* 0x00000000000073c6 */ /* 0x010f240000000000 */
[----:B----4-:R-:W-:Y:S06]  /*17d0*/  BAR.SYNC.DEFER_BLOCKING 0x0 ;  /* 0x0000000000007b1d */ /* 0x010fec0000010000 */
[----:B------:R1:W-:Y:S02]  /*17e0*/  @UP3 UTMALDG.2D [UR24], [UR14] ;  /* 0x000000180e0035b4 */ /* 0x0003e40008008000 */
[----:B------:R-:W-:Y:S06]  /*17f0*/  BAR.SYNC.DEFER_BLOCKING 0x0 ;  /* 0x0000000000007b1d */ /* 0x000fec0000010000 */
[----:B------:R-:W4:Y:S02]  /*1800*/  SYNCS.PHASECHK.TRANS64.TRYWAIT P0, [UR5+0xc000], R2 ;  /* 0x00c00002ff0075a7 */ /* 0x000f240008000145 */
[----:B-1--4-:R-:W-:Y:S05]  /*1810*/  @!P0 BRA `(.L_x_48) ;  /* 0x00000004006c8947 */ /* 0x012fea0003800000 */
.L_x_50:
[----:B------:R-:W-:Y:S01]  /*1820*/  USHF.L.U32 UR5, UR22, 0x7, URZ ;  /* 0x0000000716057899 */ /* 0x000fe2000800063f */
[----:B------:R-:W-:Y:S02]  /*1830*/  WARPGROUP.DEPBAR.LE gsb0, 0x0 ;  /* 0x00008000000079c5 */ /* 0x000fe40000010000 */
[----:B------:R-:W-:Y:S01]  /*1840*/  USHF.R.U32.HI UR12, URZ, 0x4, UR8 ;  /* 0x000000043f0c7899 */ /* 0x000fe20008011608 */
[----:B------:R-:W-:Y:S01]  /*1850*/  WARPGROUP.ARRIVE ;  /* 0x00000000000079c5 */ /* 0x000fe20000000000 */
[----:B------:R-:W-:Y:S01]  /*1860*/  ULOP3.LUT UR5, UR5, 0x200, URZ, 0xc0, !UPT ;  /* 0x0000020005057892 */ /* 0x000fe2000f8ec03f */
[----:B------:R-:W1:Y:S01]  /*1870*/  LDC R2, c[0x0][0x230] ;  /* 0x00008c00ff027b82 */ /* 0x000e620000000800 */
[----:B------:R-:W-:Y:S02]  /*1880*/  USGXT.U32 UR12, UR12, 0xe ;  /* 0x0000000e0c0c789a */ /* 0x000fe40008000000 */
[----:B------:R-:W-:Y:S01]  /*1890*/  ULEA.HI UR5, UR6, UR5, URZ, 0x1c ;  /* 0x0000000506057291 */ /* 0x000fe2000f8fe03f */
[----:B------:R-:W-:Y:S01]  /*18a0*/  UMOV UR13, 0x40000040 ;  /* 0x40000040000d7882 */ /* 0x000fe20000000000 */
[----:B------:R-:W-:-:S02]  /*18b0*/  UMOV UR15, 0x40000040 ;  /* 0x40000040000f7882 */ /* 0x000fc40000000000 */
[----:B------:R-:W-:Y:S01]  /*18c0*/  ULOP3.LUT UR14, UR5, 0x3fff, URZ, 0xc0, !UPT ;  /* 0x00003fff050e7892 */ /* 0x000fe2000f8ec03f */
[----:B------:R-:W-:Y:S02]  /*18d0*/  UMOV UR6, URZ ;  /* 0x0000003f00067c82 */ /* 0x000fe40008000000 */
[----:B------:R-:W-:Y:S01]  /*18e0*/  UMOV UR5, URZ ;  /* 0x0000003f00057c82 */ /* 0x000fe20008000000 */
[----:B------:R-:W-:Y:S02]  /*18f0*/  UIADD3 UR10, UR10, 0x40, URZ ;  /* 0x000000400a0a7890 */ /* 0x000fe4000fffe03f */
[----:B------:R-:W-:-:S03]  /*1900*/  UIADD3 UR4, UR4, 0x1, URZ ;  /* 0x0000000104047890 */ /* 0x000fc6000fffe03f */
[----:B------:R-:W-:Y:S01]  /*1910*/  HGMMA.64x64x16.F32.BF16 R24, gdesc[UR12].tnspB, R24 ;  /* 0x40e000000c1879f0 */ /* 0x000fe20008701818 */
[----:B------:R-:W-:Y:S02]  /*1920*/  UIADD3 UR12, UP0, UR12, 0x2, URZ ;  /* 0x000000020c0c7890 */ /* 0x000fe4000ff1e03f */
[----:B------:R-:W-:Y:S02]  /*1930*/  UIADD3 UR14, UP1, UR14, 0x80, URZ ;  /* 0x000000800e0e7890 */ /* 0x000fe4000ff3e03f */
[----:B------:R-:W-:Y:S02]  /*1940*/  UIADD3.X UR13, UR5, 0x40000040, URZ, UP0, !UPT ;  /* 0x40000040050d7890 */ /* 0x000fe400087fe43f */
[----:B------:R-:W-:Y:S01]  /*1950*/  UIADD3.X UR15, UR6, 0x40000040, URZ, UP1, !UPT ;  /* 0x40000040060f7890 */ /* 0x000fe20008ffe43f */
[----:B-1----:R-:W-:Y:S01]  /*1960*/  ISETP.LE.AND P0, PT, R2, UR10, PT ;  /* 0x0000000a02007c0c */ /* 0x002fe2000bf03270 */
[----:B------:R-:W-:Y:S02]  /*1970*/  UIADD3.64 UR24, UR12, 0x2, URZ ;  /* 0x000000020c187897 */ /* 0x000fe4000fffe03f */
[----:B------:R-:W-:-:S02]  /*1980*/  UIADD3.64 UR26, UR14, 0x80, URZ ;  /* 0x000000800e1a7897 */ /* 0x000fc4000fffe03f */
[----:B------:R-:W-:-:S04]  /*1990*/  UISETP.NE.U32.AND UP0, UPT, UR4, 0x2, UPT ;  /* 0x000000020400788c */ /* 0x000fc8000bf05070 */
[----:B------:R-:W-:Y:S02]  /*19a0*/  USEL UR5, URZ, 0x1, UP0 ;  /* 0x000000013f057887 */ /* 0x000fe40008000000 */
[----:B------:R-:W-:-:S04]  /*19b0*/  USEL UR4, UR4, URZ, UP0 ;  /* 0x0000003f04047287 */ /* 0x000fc80008000000 */
[----:B------:R-:W-:Y:S01]  /*19c0*/  LOP3.LUT R7, R7, UR5, RZ, 0x3c, !PT ;  /* 0x0000000507077c12 */ /* 0x000fe2000f8e3cff */
[----:B------:R-:W-:Y:S01]  /*19d0*/  HGMMA.64x64x16.F32.BF16 R24, gdesc[UR12].tnspB, R24 ;  /* 0x40e000000c1879f0 */ /* 0x000fe20008701818 */
[----:B------:R-:W-:Y:S02]  /*19e0*/  UIADD3.64 UR12, UR12, 0x4, URZ ;  /* 0x000000040c0c7897 */ /* 0x000fe4000fffe03f */
[----:B------:R-:W-:Y:S01]  /*19f0*/  UIADD3.64 UR14, UR14, 0x100, URZ ;  /* 0x000001000e0e7897 */ /* 0x000fe2000fffe03f */
[----:B------:R-:W-:Y:S08]  /*1a00*/  HGMMA.64x64x16.F32.BF16 R24, gdesc[UR24].tnspB, R24 ;  /* 0x40e00000181879f0 */ /* 0x000ff00008701818 */
[----:B------:R-:W-:Y:S01]  /*1a10*/  HGMMA.64x64x16.F32.BF16 R24, gdesc[UR12].tnspB, R24, gsb0 ;  /* 0x40e000000c1879f0 */ /* 0x000fe20008001818 */
[----:B------:R-:W-:Y:S05]  /*1a20*/  @!P0 BRA `(.L_x_49) ;  /* 0xfffffff800f08947 */ /* 0x000fea000383ffff */
.L_x_47:
[----:B------:R-:W-:Y:S02]  /*1a30*/  WARPGROUP.DEPBAR.LE gsb0, 0x0 ;  /* 0x00008000000079c5 */ /* 0x000fe40000010000 */
[----:B-1----:R-:W-:Y:S01]  /*1a40*/  BAR.SYNC.DEFER_BLOCKING 0x0 ;  /* 0x0000000000007b1d */ /* 0x002fe20000010000 */
[C---:B-----5:R-:W-:Y:S01]  /*1a50*/  IMAD.SHL.U32 R2, R0.reuse, 0x80, RZ ;  /* 0x0000008000027824 */ /* 0x060fe200078e00ff */
[----:B------:R-:W-:Y:S01]  /*1a60*/  F2FP.BF16.F32.PACK_AB R24, R25, R24 ;  /* 0x000000181918723e */ /* 0x000fe200000010ff */
[----:B------:R-:W-:Y:S01]  /*1a70*/  IMAD.SHL.U32 R3, R0, 0x40, RZ ;  /* 0x0000004000037824 */ /* 0x000fe200078e00ff */
[----:B------:R-:W-:Y:S02]  /*1a80*/  F2FP.BF16.F32.PACK_AB R25, R27, R26 ;  /* 0x0000001a1b19723e */ /* 0x000fe400000010ff */
[----:B------:R-:W-:Y:S02]  /*1a90*/  ELECT P0, URZ, PT ;  /* 0x00000000003f782f */ /* 0x000fe40003800000 */
[----:B------:R-:W-:Y:S01]  /*1aa0*/  LOP3.LUT R2, R2, 0x780, RZ, 0xc0, !PT ;  /* 0x0000078002027812 */ /* 0x000fe200078ec0ff */
[----:B------:R-:W-:Y:S01]  /*1ab0*/  ULOP3.LUT UR22, UR22, 0x1, URZ, 0xc0, !UPT ;  /* 0x0000000116167892 */ /* 0x000fe2000f8ec03f */
[----:B------:R-:W-:Y:S01]  /*1ac0*/  F2FP.BF16.F32.PACK_AB R32, R33, R32 ;  /* 0x000000202120723e */ /* 0x000fe200000010ff */
[----:B------:R-:W-:Y:S01]  /*1ad0*/  UMOV UR10, UR11 ;  /* 0x0000000b000a7c82 */ /* 0x000fe20008000000 */
[----:B------:R-:W-:Y:S01]  /*1ae0*/  LOP3.LUT R4, R2, 0x3800, R3, 0xf8, !PT ;  /* 0x0000380002047812 */ /* 0x000fe200078ef803 */
[----:B------:R-:W-:Y:S01]  /*1af0*/  IMAD.SHL.U32 R2, R0, 0x10, RZ ;  /* 0x0000001000027824 */ /* 0x000fe200078e00ff */
[----:B------:R-:W-:Y:S01]  /*1b00*/  F2FP.BF16.F32.PACK_AB R26, R29, R28 ;  /* 0x0000001c1d1a723e */ /* 0x000fe200000010ff */
[----:B----4-:R-:W-:Y:S01]  /*1b10*/  ULEA UR8, UR22, UR7, 0xd ;  /* 0x0000000716087291 */ /* 0x010fe2000f8e683f */
[----:B------:R-:W-:Y:S01]  /*1b20*/  F2FP.BF16.F32.PACK_AB R27, R31, R30 ;  /* 0x0000001e1f1b723e */ /* 0x000fe200000010ff */
[----:B------:R-:W-:Y:S01]  /*1b30*/  ULEA UR9, UR22, UR23, 0x6 ;  /* 0x0000001716097291 */ /* 0x000fe2000f8e303f */
[----:B------:R-:W-:-:S02]  /*1b40*/  LOP3.LUT R3, R2, 0x70, RZ, 0xc0, !PT ;  /* 0x0000007002037812 */ /* 0x000fc400078ec0ff */
[----:B------:R-:W-:Y:S02]  /*1b50*/  F2FP.BF16.F32.PACK_AB R33, R35, R34 ;  /* 0x000000222321723e */ /* 0x000fe400000010ff */
[----:B------:R-:W-:Y:S02]  /*1b60*/  LOP3.LUT R3, R3, 0x10, R0, 0x78, !PT ;  /* 0x0000001003037812 */ /* 0x000fe400078e7800 */
[----:B------:R-:W-:Y:S01]  /*1b70*/  F2FP.BF16.F32.PACK_AB R40, R41, R40 ;  /* 0x000000282928723e */ /* 0x000fe200000010ff */
[----:B------:R-:W1:Y:S02]  /*1b80*/  @!P2 SYNCS.CCTL.IV [UR7+0xc000] ;  /* 0x00c00000ff00a9b1 */ /* 0x000e640008000007 */
[----:B-1----:R-:W-:Y:S01]  /*1b90*/  BAR.SYNC.DEFER_BLOCKING 0x0 ;  /* 0x0000000000007b1d */ /* 0x002fe20000010000 */
[----:B------:R-:W-:Y:S02]  /*1ba0*/  LOP3.LUT R3, R4, R3, RZ, 0xfc, !PT ;  /* 0x0000000304037212 */ /* 0x000fe400078efcff */
[----:B------:R-:W-:-:S02]  /*1bb0*/  F2FP.BF16.F32.PACK_AB R34, R37, R36 ;  /* 0x000000242522723e */ /* 0x000fc400000010ff */
[C---:B------:R-:W-:Y:S01]  /*1bc0*/  LOP3.LUT R2, R3.reuse, 0x20, RZ, 0x3c, !PT ;  /* 0x0000002003027812 */ /* 0x040fe200078e3cff */
[C---:B------:R-:W-:Y:S01]  /*1bd0*/  VIADD R0, R3.reuse, UR7 ;  /* 0x0000000703007c36 */ /* 0x040fe20008000000 */
[C---:B------:R-:W-:Y:S02]  /*1be0*/  LOP3.LUT R4, R3.reuse, 0x40, RZ, 0x3c, !PT ;  /* 0x0000004003047812 */ /* 0x040fe400078e3cff */
[----:B------:R-:W-:Y:S01]  /*1bf0*/  LOP3.LUT R3, R3, 0x60, RZ, 0x3c, !PT ;  /* 0x0000006003037812 */ /* 0x000fe200078e3cff */
[----:B------:R-:W-:Y:S01]  /*1c00*/  VIADD R2, R2, UR7 ;  /* 0x0000000702027c36 */ /* 0x000fe20008000000 */
[----:B------:R-:W-:Y:S01]  /*1c10*/  F2FP.BF16.F32.PACK_AB R35, R39, R38 ;  /* 0x000000262723723e */ /* 0x000fe200000010ff */
[----:B------:R-:W-:Y:S01]  /*1c20*/  VIADD R4, R4, UR7 ;  /* 0x0000000704047c36 */ /* 0x000fe20008000000 */
[----:B------:R-:W-:Y:S01]  /*1c30*/  F2FP.BF16.F32.PACK_AB R41, R43, R42 ;  /* 0x0000002a2b29723e */ /* 0x000fe200000010ff */
[----:B------:R-:W-:Y:S01]  /*1c40*/  VIADD R3, R3, UR7 ;  /* 0x0000000703037c36 */ /* 0x000fe20008000000 */
[----:B------:R-:W-:-:S02]  /*1c50*/  F2FP.BF16.F32.PACK_AB R48, R49, R48 ;  /* 0x000000303130723e */ /* 0x000fc400000010ff */
[----:B------:R-:W-:Y:S02]  /*1c60*/  F2FP.BF16.F32.PACK_AB R42, R45, R44 ;  /* 0x0000002c2d2a723e */ /* 0x000fe400000010ff */
[----:B------:R-:W-:Y:S02]  /*1c70*/  F2FP.BF16.F32.PACK_AB R43, R47, R46 ;  /* 0x0000002e2f2b723e */ /* 0x000fe400000010ff */
[----:B------:R-:W-:Y:S02]  /*1c80*/  F2FP.BF16.F32.PACK_AB R49, R51, R50 ;  /* 0x000000323331723e */ /* 0x000fe400000010ff */
[----:B------:R-:W-:Y:S01]  /*1c90*/  F2FP.BF16.F32.PACK_AB R50, R53, R52 ;  /* 0x000000343532723e */ /* 0x000fe200000010ff */
[----:B------:R-:W1:Y:S01]  /*1ca0*/  @!P2 SYNCS.CCTL.IV [UR7+0xc008] ;  /* 0x00c00800ff00a9b1 */ /* 0x000e620008000007 */
[----:B------:R-:W-:Y:S01]  /*1cb0*/  F2FP.BF16.F32.PACK_AB R51, R55, R54 ;  /* 0x000000363733723e */ /* 0x000fe200000010ff */
[----:B-1----:R-:W-:Y:S01]  /*1cc0*/  STSM.16.M88.4 [R0], R24 ;  /* 0x0000001800007844 */ /* 0x002fe20000000200 */
[----:B------:R-:W-:-:S03]  /*1cd0*/  ISETP.LT.U32.AND P0, PT, R6, 0x40, P0 ;  /* 0x000000400600780c */ /* 0x000fc60000701070 */
[----:B------:R-:W-:Y:S04]  /*1ce0*/  STSM.16.M88.4 [R2], R32 ;  /* 0x0000002002007844 */ /* 0x000fe80000000200 */
[----:B------:R-:W-:Y:S04]  /*1cf0*/  STSM.16.M88.4 [R4], R40 ;  /* 0x0000002804007844 */ /* 0x000fe80000000200 */
[----:B------:R-:W-:Y:S02]  /*1d00*/  STSM.16.M88.4 [R3], R48 ;  /* 0x0000003003007844 */ /* 0x000fe40000000200 */
[----:B------:R-:W-:Y:S01]  /*1d10*/  VOTEU.ANY UP0, P0 ;  /* 0x00000000003f7886 */ /* 0x000fe20000000100 */
[----:B------:R-:W-:Y:S01]  /*1d20*/  VOTEU.ANY UP1, P0 ;  /* 0x00000000003f7886 */ /* 0x000fe20000020100 */
[----:B------:R1:W-:Y:S06]  /*1d30*/  MEMBAR.ALL.CTA ;  /* 0x0000000000007992 */ /* 0x0003ec0000008000 */
[----:B-1----:R-:W1:Y:S01]  /*1d40*/  FENCE.VIEW.ASYNC.S ;  /* 0x00000000000073c6 */ /* 0x002e620000000000 */
[----:B------:R-:W-:Y:S01]  /*1d50*/  @UP0 UMOV UR4, UR20 ;  /* 0x0000001400040c82 */ /* 0x000fe20008000000 */
[----:B------:R-:W-:Y:S01]  /*1d60*/  @UP0 UMOV UR5, UR21 ;  /* 0x0000001500050c82 */ /* 0x000fe20008000000 */
[----:B-1----:R-:W-:Y:S06]  /*1d70*/  BAR.SYNC.DEFER_BLOCKING 0x0 ;  /* 0x0000000000007b1d */ /* 0x002fec0000010000 */
[----:B------:R1:W-:Y:S01]  /*1d80*/  @UP1 UTMASTG.2D [UR8], [UR4] ;  /* 0x00000008040013b5 */ /* 0x0003e20008008000 */
[----:B------:R0:W-:Y:S01]  /*1d90*/  UTMACMDFLUSH ;  /* 0x00000000000079b7 */ /* 0x0001e20000000000 */
[----:B------:R-:W-:-:S04]  /*1da0*/  DEPBAR.LE SB0, 0x0 ;  /* 0x000080000000791a */ /* 0x000fc80000000000 */
[----:B------:R-:W-:Y:S06]  /*1db0*/  BAR.SYNC.DEFER_BLOCKING 0x0 ;  /* 0x0000000000007b1d */ /* 0x000fec0000010000 */
[----:B-1----:R-:W-:Y:S05]  /*1dc0*/  EXIT ;  /* 0x000000000000794d */ /* 0x002fea0003800000 */
.L_x_48:
[----:B------:R-:W1:Y:S02]  /*1dd0*/  SYNCS.PHASECHK.TRANS64.TRYWAIT P0, [UR5+0xc000], R2 ;  /* 0x00c00002ff0075a7 */ /* 0x000e640008000145 */
[----:B-1----:R-:W-:Y:S05]  /*1de0*/  @!P0 BRA `(.L_x_48) ;  /* 0xfffffffc00f88947 */ /* 0x002fea000383ffff */
[----:B------:R-:W-:Y:S05]  /*1df0*/  BRA `(.L_x_50) ;  /* 0xfffffff800887947 */ /* 0x000fea000383ffff */
.L_x_51:
[----:B------:R-:W-:-:S00]  /*1e00*/  BRA `(.L_x_51) ;  /* 0xfffffffc00fc7947 */ /* 0x000fc0000383ffff */
[----:B------:R-:W-:-:S00]  /*1e10*/  NOP ;  /* 0x0000000000007918 */ /* 0x000fc00000000000 */
        /* <DEDUP_REMOVED lines=14> */
.L_x_52:


//--------------------- .nv.shared.gluon_wgmma    --------------------------
	.section	.nv.shared.gluon_wgmma,"aw",@nobits
	.sectionflags	@""
	.align	16
	.zero		1024


//--------------------- .nv.shared.reserved.0     --------------------------
	.section	.nv.shared.reserved.0,"aw",@nobits
	.weak		__nv_reservedSMEM_offset_0_alias
	.size		__nv_reservedSMEM_offset_0_alias, 0, 0
	.other		__nv_reservedSMEM_offset_0_alias,@"STO_CUDA_RESERVED_SHARED STV_DEFAULT"
__nv_reservedSMEM_offset_0_alias:
	.zero		0


//--------------------- .nv.constant0.gluon_wgmma --------------------------
	.section	.nv.constant0.gluon_wgmma,"a",@progbits
	.sectionflags	@""
	.align	4
.nv.constant0.gluon_wgmma:
	.zero		608


//--------------------- SYMBOLS --------------------------

	.type		.nv.reservedSmem.offset0,@object
	.size		.nv.reservedSmem.offset0,0x4
